//
// Generated by NVIDIA NVVM Compiler
//
// Compiler Build ID: CL-36424714
// Cuda compilation tools, release 13.0, V13.0.88
// Based on NVVM 20.0.0
//

.version 9.0
.target sm_100
.address_size 64

	// .globl	_Z25flash_attn_forward_kernelPKfS0_S0_iiiiiifPfS1_S1_
.extern .shared .align 16 .b8 sram[];

.visible .entry _Z25flash_attn_forward_kernelPKfS0_S0_iiiiiifPfS1_S1_(
	.param .u64 .ptr .align 1 _Z25flash_attn_forward_kernelPKfS0_S0_iiiiiifPfS1_S1__param_0,
	.param .u64 .ptr .align 1 _Z25flash_attn_forward_kernelPKfS0_S0_iiiiiifPfS1_S1__param_1,
	.param .u64 .ptr .align 1 _Z25flash_attn_forward_kernelPKfS0_S0_iiiiiifPfS1_S1__param_2,
	.param .u32 _Z25flash_attn_forward_kernelPKfS0_S0_iiiiiifPfS1_S1__param_3,
	.param .u32 _Z25flash_attn_forward_kernelPKfS0_S0_iiiiiifPfS1_S1__param_4,
	.param .u32 _Z25flash_attn_forward_kernelPKfS0_S0_iiiiiifPfS1_S1__param_5,
	.param .u32 _Z25flash_attn_forward_kernelPKfS0_S0_iiiiiifPfS1_S1__param_6,
	.param .u32 _Z25flash_attn_forward_kernelPKfS0_S0_iiiiiifPfS1_S1__param_7,
	.param .u32 _Z25flash_attn_forward_kernelPKfS0_S0_iiiiiifPfS1_S1__param_8,
	.param .f32 _Z25flash_attn_forward_kernelPKfS0_S0_iiiiiifPfS1_S1__param_9,
	.param .u64 .ptr .align 1 _Z25flash_attn_forward_kernelPKfS0_S0_iiiiiifPfS1_S1__param_10,
	.param .u64 .ptr .align 1 _Z25flash_attn_forward_kernelPKfS0_S0_iiiiiifPfS1_S1__param_11,
	.param .u64 .ptr .align 1 _Z25flash_attn_forward_kernelPKfS0_S0_iiiiiifPfS1_S1__param_12
)
{
	.reg .pred 	%p<87>;
	.reg .b32 	%r<357>;
	.reg .b32 	%f<718>;
	.reg .b64 	%rd<86>;

	ld.param.u64 	%rd13, [_Z25flash_attn_forward_kernelPKfS0_S0_iiiiiifPfS1_S1__param_0];
	ld.param.u64 	%rd14, [_Z25flash_attn_forward_kernelPKfS0_S0_iiiiiifPfS1_S1__param_1];
	ld.param.u64 	%rd15, [_Z25flash_attn_forward_kernelPKfS0_S0_iiiiiifPfS1_S1__param_2];
	ld.param.u32 	%r112, [_Z25flash_attn_forward_kernelPKfS0_S0_iiiiiifPfS1_S1__param_3];
	ld.param.u32 	%r113, [_Z25flash_attn_forward_kernelPKfS0_S0_iiiiiifPfS1_S1__param_4];
	ld.param.u32 	%r114, [_Z25flash_attn_forward_kernelPKfS0_S0_iiiiiifPfS1_S1__param_5];
	ld.param.u32 	%r115, [_Z25flash_attn_forward_kernelPKfS0_S0_iiiiiifPfS1_S1__param_6];
	ld.param.u32 	%r116, [_Z25flash_attn_forward_kernelPKfS0_S0_iiiiiifPfS1_S1__param_7];
	ld.param.u32 	%r117, [_Z25flash_attn_forward_kernelPKfS0_S0_iiiiiifPfS1_S1__param_8];
	ld.param.f32 	%f76, [_Z25flash_attn_forward_kernelPKfS0_S0_iiiiiifPfS1_S1__param_9];
	ld.param.u64 	%rd16, [_Z25flash_attn_forward_kernelPKfS0_S0_iiiiiifPfS1_S1__param_10];
	ld.param.u64 	%rd17, [_Z25flash_attn_forward_kernelPKfS0_S0_iiiiiifPfS1_S1__param_11];
	ld.param.u64 	%rd18, [_Z25flash_attn_forward_kernelPKfS0_S0_iiiiiifPfS1_S1__param_12];
	cvta.to.global.u64 	%rd1, %rd15;
	cvta.to.global.u64 	%rd2, %rd14;
	cvta.to.global.u64 	%rd3, %rd13;
	cvta.to.global.u64 	%rd4, %rd18;
	cvta.to.global.u64 	%rd5, %rd16;
	cvta.to.global.u64 	%rd6, %rd17;
	mul.lo.s32 	%r1, %r116, %r113;
	setp.lt.s32 	%p1, %r114, 1;
	@%p1 bra 	$L__BB0_121;
	mov.u32 	%r119, %ctaid.y;
	mul.lo.s32 	%r120, %r112, %r119;
	mov.u32 	%r121, %nctaid.y;
	mov.u32 	%r122, %ctaid.x;
	mul.lo.s32 	%r123, %r122, %r121;
	mad.lo.s32 	%r124, %r123, %r112, %r120;
	shl.b32 	%r125, %r1, 2;
	mov.u32 	%r126, sram;
	add.s32 	%r2, %r126, %r125;
	add.s32 	%r3, %r2, %r125;
	add.s32 	%r4, %r3, %r125;
	mov.u32 	%r127, %tid.x;
	mul.lo.s32 	%r5, %r113, %r127;
	mad.lo.s32 	%r6, %r124, %r113, %r5;
	add.s32 	%r7, %r124, %r127;
	mul.lo.s32 	%r8, %r116, %r127;
	add.s32 	%r9, %r113, -1;
	and.b32  	%r10, %r113, 7;
	add.s32 	%r11, %r10, -1;
	and.b32  	%r12, %r113, 3;
	and.b32  	%r13, %r113, 15;
	add.s32 	%r14, %r116, -1;
	and.b32  	%r15, %r116, 7;
	add.s32 	%r16, %r15, -1;
	and.b32  	%r17, %r116, 3;
	add.s32 	%r18, %r17, -1;
	and.b32  	%r19, %r113, 2147483640;
	and.b32  	%r20, %r113, 1;
	mul.f32 	%f1, %f76, 0f00000000;
	and.b32  	%r21, %r116, 2147483640;
	and.b32  	%r22, %r116, 1;
	and.b32  	%r23, %r113, 2147483632;
	shl.b32 	%r128, %r127, 2;
	shl.b32 	%r129, %r116, 2;
	add.s32 	%r130, %r128, %r129;
	mad.lo.s32 	%r131, %r113, %r130, %r126;
	add.s32 	%r24, %r131, 16;
	shl.b32 	%r132, %r116, 3;
	add.s32 	%r133, %r132, %r128;
	mad.lo.s32 	%r134, %r113, %r133, %r126;
	add.s32 	%r25, %r134, 16;
	mov.b32 	%r313, 0;
$L__BB0_2:
	setp.lt.s32 	%p2, %r113, 1;
	@%p2 bra 	$L__BB0_14;
	setp.lt.u32 	%p3, %r9, 7;
	mad.lo.s32 	%r27, %r313, %r1, %r6;
	mov.b32 	%r319, 0;
	@%p3 bra 	$L__BB0_6;
	and.b32  	%r136, %r113, 2147483640;
	neg.s32 	%r317, %r136;
	mov.u32 	%r314, %r25;
	mov.u32 	%r315, %r24;
	mov.u32 	%r316, %r27;
$L__BB0_5:
	.pragma "nounroll";
	mul.wide.s32 	%rd19, %r316, 4;
	add.s64 	%rd20, %rd2, %rd19;
	add.s64 	%rd21, %rd1, %rd19;
	ld.global.f32 	%f77, [%rd20];
	st.shared.f32 	[%r315+-16], %f77;
	ld.global.f32 	%f78, [%rd21];
	st.shared.f32 	[%r314+-16], %f78;
	ld.global.f32 	%f79, [%rd20+4];
	st.shared.f32 	[%r315+-12], %f79;
	ld.global.f32 	%f80, [%rd21+4];
	st.shared.f32 	[%r314+-12], %f80;
	ld.global.f32 	%f81, [%rd20+8];
	st.shared.f32 	[%r315+-8], %f81;
	ld.global.f32 	%f82, [%rd21+8];
	st.shared.f32 	[%r314+-8], %f82;
	ld.global.f32 	%f83, [%rd20+12];
	st.shared.f32 	[%r315+-4], %f83;
	ld.global.f32 	%f84, [%rd21+12];
	st.shared.f32 	[%r314+-4], %f84;
	ld.global.f32 	%f85, [%rd20+16];
	st.shared.f32 	[%r315], %f85;
	ld.global.f32 	%f86, [%rd21+16];
	st.shared.f32 	[%r314], %f86;
	ld.global.f32 	%f87, [%rd20+20];
	st.shared.f32 	[%r315+4], %f87;
	ld.global.f32 	%f88, [%rd21+20];
	st.shared.f32 	[%r314+4], %f88;
	ld.global.f32 	%f89, [%rd20+24];
	st.shared.f32 	[%r315+8], %f89;
	ld.global.f32 	%f90, [%rd21+24];
	st.shared.f32 	[%r314+8], %f90;
	ld.global.f32 	%f91, [%rd20+28];
	st.shared.f32 	[%r315+12], %f91;
	ld.global.f32 	%f92, [%rd21+28];
	st.shared.f32 	[%r314+12], %f92;
	add.s32 	%r317, %r317, 8;
	add.s32 	%r316, %r316, 8;
	add.s32 	%r315, %r315, 32;
	add.s32 	%r314, %r314, 32;
	setp.ne.s32 	%p4, %r317, 0;
	mov.u32 	%r319, %r19;
	@%p4 bra 	$L__BB0_5;
$L__BB0_6:
	setp.eq.s32 	%p5, %r10, 0;
	@%p5 bra 	$L__BB0_14;
	setp.lt.u32 	%p6, %r11, 3;
	@%p6 bra 	$L__BB0_9;
	add.s32 	%r137, %r27, %r319;
	mul.wide.s32 	%rd22, %r137, 4;
	add.s64 	%rd23, %rd2, %rd22;
	ld.global.f32 	%f93, [%rd23];
	add.s32 	%r138, %r319, %r5;
	shl.b32 	%r139, %r138, 2;
	add.s32 	%r140, %r2, %r139;
	st.shared.f32 	[%r140], %f93;
	add.s64 	%rd24, %rd1, %rd22;
	ld.global.f32 	%f94, [%rd24];
	add.s32 	%r141, %r3, %r139;
	st.shared.f32 	[%r141], %f94;
	ld.global.f32 	%f95, [%rd23+4];
	st.shared.f32 	[%r140+4], %f95;
	ld.global.f32 	%f96, [%rd24+4];
	st.shared.f32 	[%r141+4], %f96;
	ld.global.f32 	%f97, [%rd23+8];
	st.shared.f32 	[%r140+8], %f97;
	ld.global.f32 	%f98, [%rd24+8];
	st.shared.f32 	[%r141+8], %f98;
	ld.global.f32 	%f99, [%rd23+12];
	st.shared.f32 	[%r140+12], %f99;
	ld.global.f32 	%f100, [%rd24+12];
	st.shared.f32 	[%r141+12], %f100;
	add.s32 	%r319, %r319, 4;
$L__BB0_9:
	setp.eq.s32 	%p7, %r12, 0;
	@%p7 bra 	$L__BB0_14;
	setp.eq.s32 	%p8, %r12, 1;
	@%p8 bra 	$L__BB0_12;
	add.s32 	%r142, %r27, %r319;
	mul.wide.s32 	%rd25, %r142, 4;
	add.s64 	%rd26, %rd2, %rd25;
	ld.global.f32 	%f101, [%rd26];
	add.s32 	%r143, %r319, %r5;
	shl.b32 	%r144, %r143, 2;
	add.s32 	%r145, %r2, %r144;
	st.shared.f32 	[%r145], %f101;
	add.s64 	%rd27, %rd1, %rd25;
	ld.global.f32 	%f102, [%rd27];
	add.s32 	%r146, %r3, %r144;
	st.shared.f32 	[%r146], %f102;
	ld.global.f32 	%f103, [%rd26+4];
	st.shared.f32 	[%r145+4], %f103;
	ld.global.f32 	%f104, [%rd27+4];
	st.shared.f32 	[%r146+4], %f104;
	add.s32 	%r319, %r319, 2;
$L__BB0_12:
	setp.eq.s32 	%p9, %r20, 0;
	@%p9 bra 	$L__BB0_14;
	add.s32 	%r147, %r27, %r319;
	mul.wide.s32 	%rd28, %r147, 4;
	add.s64 	%rd29, %rd2, %rd28;
	ld.global.f32 	%f105, [%rd29];
	add.s32 	%r148, %r319, %r5;
	shl.b32 	%r149, %r148, 2;
	add.s32 	%r150, %r2, %r149;
	st.shared.f32 	[%r150], %f105;
	add.s64 	%rd30, %rd1, %rd28;
	ld.global.f32 	%f106, [%rd30];
	add.s32 	%r151, %r3, %r149;
	st.shared.f32 	[%r151], %f106;
$L__BB0_14:
	setp.lt.s32 	%p10, %r115, 1;
	bar.sync 	0;
	@%p10 bra 	$L__BB0_120;
	@%p2 bra 	$L__BB0_84;
	mov.b32 	%r321, 0;
$L__BB0_17:
	setp.lt.u32 	%p40, %r9, 15;
	mad.lo.s32 	%r43, %r321, %r1, %r6;
	mov.b32 	%r332, 0;
	@%p40 bra 	$L__BB0_20;
	mov.b32 	%r322, 0;
$L__BB0_19:
	.pragma "nounroll";
	add.s32 	%r194, %r43, %r322;
	mul.wide.s32 	%rd69, %r194, 4;
	add.s64 	%rd70, %rd3, %rd69;
	ld.global.f32 	%f366, [%rd70];
	add.s32 	%r195, %r322, %r5;
	shl.b32 	%r196, %r195, 2;
	mov.u32 	%r197, sram;
	add.s32 	%r198, %r197, %r196;
	st.shared.f32 	[%r198], %f366;
	ld.global.f32 	%f367, [%rd70+4];
	st.shared.f32 	[%r198+4], %f367;
	ld.global.f32 	%f368, [%rd70+8];
	st.shared.f32 	[%r198+8], %f368;
	ld.global.f32 	%f369, [%rd70+12];
	st.shared.f32 	[%r198+12], %f369;
	ld.global.f32 	%f370, [%rd70+16];
	st.shared.f32 	[%r198+16], %f370;
	ld.global.f32 	%f371, [%rd70+20];
	st.shared.f32 	[%r198+20], %f371;
	ld.global.f32 	%f372, [%rd70+24];
	st.shared.f32 	[%r198+24], %f372;
	ld.global.f32 	%f373, [%rd70+28];
	st.shared.f32 	[%r198+28], %f373;
	ld.global.f32 	%f374, [%rd70+32];
	st.shared.f32 	[%r198+32], %f374;
	ld.global.f32 	%f375, [%rd70+36];
	st.shared.f32 	[%r198+36], %f375;
	ld.global.f32 	%f376, [%rd70+40];
	st.shared.f32 	[%r198+40], %f376;
	ld.global.f32 	%f377, [%rd70+44];
	st.shared.f32 	[%r198+44], %f377;
	ld.global.f32 	%f378, [%rd70+48];
	st.shared.f32 	[%r198+48], %f378;
	ld.global.f32 	%f379, [%rd70+52];
	st.shared.f32 	[%r198+52], %f379;
	ld.global.f32 	%f380, [%rd70+56];
	st.shared.f32 	[%r198+56], %f380;
	ld.global.f32 	%f381, [%rd70+60];
	st.shared.f32 	[%r198+60], %f381;
	add.s32 	%r322, %r322, 16;
	setp.eq.s32 	%p41, %r322, %r23;
	mov.u32 	%r332, %r23;
	@%p41 bra 	$L__BB0_20;
	bra.uni 	$L__BB0_19;
$L__BB0_20:
	setp.eq.s32 	%p42, %r13, 0;
	@%p42 bra 	$L__BB0_21;
	bra.uni 	$L__BB0_71;
$L__BB0_21:
	setp.lt.s32 	%p49, %r116, 1;
	mad.lo.s32 	%r214, %r321, %r117, %r7;
	mul.wide.s32 	%rd76, %r214, 4;
	add.s64 	%rd7, %rd6, %rd76;
	ld.global.f32 	%f2, [%rd7];
	add.s64 	%rd8, %rd5, %rd76;
	ld.global.f32 	%f3, [%rd8];
	mov.f32 	%f685, 0fFF800000;
	@%p49 bra 	$L__BB0_81;
	mov.f32 	%f685, 0fFF800000;
	mov.b32 	%r334, 0;
$L__BB0_23:
	setp.lt.u32 	%p50, %r9, 7;
	mul.lo.s32 	%r67, %r334, %r113;
	mov.b32 	%r337, 0;
	mov.f32 	%f693, 0f00000000;
	@%p50 bra 	$L__BB0_26;
	mov.b32 	%r335, 0;
	mov.f32 	%f693, 0f00000000;
$L__BB0_25:
	.pragma "nounroll";
	add.s32 	%r218, %r335, %r5;
	shl.b32 	%r219, %r218, 2;
	mov.u32 	%r220, sram;
	add.s32 	%r221, %r220, %r219;
	ld.shared.f32 	%f402, [%r221];
	add.s32 	%r222, %r335, %r67;
	shl.b32 	%r223, %r222, 2;
	add.s32 	%r224, %r2, %r223;
	ld.shared.f32 	%f403, [%r224];
	fma.rn.f32 	%f404, %f402, %f403, %f693;
	ld.shared.f32 	%f405, [%r221+4];
	ld.shared.f32 	%f406, [%r224+4];
	fma.rn.f32 	%f407, %f405, %f406, %f404;
	ld.shared.f32 	%f408, [%r221+8];
	ld.shared.f32 	%f409, [%r224+8];
	fma.rn.f32 	%f410, %f408, %f409, %f407;
	ld.shared.f32 	%f411, [%r221+12];
	ld.shared.f32 	%f412, [%r224+12];
	fma.rn.f32 	%f413, %f411, %f412, %f410;
	ld.shared.f32 	%f414, [%r221+16];
	ld.shared.f32 	%f415, [%r224+16];
	fma.rn.f32 	%f416, %f414, %f415, %f413;
	ld.shared.f32 	%f417, [%r221+20];
	ld.shared.f32 	%f418, [%r224+20];
	fma.rn.f32 	%f419, %f417, %f418, %f416;
	ld.shared.f32 	%f420, [%r221+24];
	ld.shared.f32 	%f421, [%r224+24];
	fma.rn.f32 	%f422, %f420, %f421, %f419;
	ld.shared.f32 	%f423, [%r221+28];
	ld.shared.f32 	%f424, [%r224+28];
	fma.rn.f32 	%f693, %f423, %f424, %f422;
	add.s32 	%r335, %r335, 8;
	setp.ne.s32 	%p51, %r335, %r19;
	mov.u32 	%r337, %r19;
	@%p51 bra 	$L__BB0_25;
$L__BB0_26:
	setp.eq.s32 	%p52, %r10, 0;
	@%p52 bra 	$L__BB0_80;
	setp.lt.u32 	%p53, %r11, 3;
	@%p53 bra 	$L__BB0_29;
	add.s32 	%r225, %r337, %r5;
	shl.b32 	%r226, %r225, 2;
	mov.u32 	%r227, sram;
	add.s32 	%r228, %r227, %r226;
	ld.shared.f32 	%f426, [%r228];
	add.s32 	%r229, %r337, %r67;
	shl.b32 	%r230, %r229, 2;
	add.s32 	%r231, %r2, %r230;
	ld.shared.f32 	%f427, [%r231];
	fma.rn.f32 	%f428, %f426, %f427, %f693;
	ld.shared.f32 	%f429, [%r228+4];
	ld.shared.f32 	%f430, [%r231+4];
	fma.rn.f32 	%f431, %f429, %f430, %f428;
	ld.shared.f32 	%f432, [%r228+8];
	ld.shared.f32 	%f433, [%r231+8];
	fma.rn.f32 	%f434, %f432, %f433, %f431;
	ld.shared.f32 	%f435, [%r228+12];
	ld.shared.f32 	%f436, [%r231+12];
	fma.rn.f32 	%f693, %f435, %f436, %f434;
	add.s32 	%r337, %r337, 4;
$L__BB0_29:
	setp.eq.s32 	%p54, %r12, 0;
	@%p54 bra 	$L__BB0_80;
	setp.eq.s32 	%p55, %r12, 1;
	@%p55 bra 	$L__BB0_32;
	add.s32 	%r232, %r337, %r5;
	shl.b32 	%r233, %r232, 2;
	mov.u32 	%r234, sram;
	add.s32 	%r235, %r234, %r233;
	ld.shared.f32 	%f438, [%r235];
	add.s32 	%r236, %r337, %r67;
	shl.b32 	%r237, %r236, 2;
	add.s32 	%r238, %r2, %r237;
	ld.shared.f32 	%f439, [%r238];
	fma.rn.f32 	%f440, %f438, %f439, %f693;
	ld.shared.f32 	%f441, [%r235+4];
	ld.shared.f32 	%f442, [%r238+4];
	fma.rn.f32 	%f693, %f441, %f442, %f440;
	add.s32 	%r337, %r337, 2;
$L__BB0_32:
	setp.eq.s32 	%p56, %r20, 0;
	@%p56 bra 	$L__BB0_80;
	add.s32 	%r239, %r337, %r5;
	shl.b32 	%r240, %r239, 2;
	mov.u32 	%r241, sram;
	add.s32 	%r242, %r241, %r240;
	ld.shared.f32 	%f443, [%r242];
	add.s32 	%r243, %r337, %r67;
	shl.b32 	%r244, %r243, 2;
	add.s32 	%r245, %r2, %r244;
	ld.shared.f32 	%f444, [%r245];
	fma.rn.f32 	%f693, %f443, %f444, %f693;
	bra.uni 	$L__BB0_80;
$L__BB0_34:
	max.f32 	%f8, %f2, %f685;
	sub.f32 	%f523, %f2, %f8;
	mul.f32 	%f524, %f523, 0f3FB8AA3B;
	ex2.approx.f32 	%f525, %f524;
	mul.f32 	%f9, %f3, %f525;
	sub.f32 	%f526, %f685, %f8;
	mul.f32 	%f527, %f526, 0f3FB8AA3B;
	ex2.approx.f32 	%f10, %f527;
	fma.rn.f32 	%f11, %f678, %f10, %f9;
	rcp.rn.f32 	%f12, %f11;
	@%p49 bra 	$L__BB0_82;
	mov.b32 	%r339, 0;
$L__BB0_36:
	setp.lt.u32 	%p77, %r14, 7;
	mov.b32 	%r342, 0;
	mov.f32 	%f701, 0f00000000;
	@%p77 bra 	$L__BB0_39;
	mov.b32 	%r340, 0;
	mov.f32 	%f701, 0f00000000;
$L__BB0_38:
	.pragma "nounroll";
	add.s32 	%r273, %r340, %r8;
	shl.b32 	%r274, %r273, 2;
	add.s32 	%r275, %r4, %r274;
	ld.shared.f32 	%f629, [%r275];
	mad.lo.s32 	%r276, %r340, %r113, %r339;
	shl.b32 	%r277, %r276, 2;
	add.s32 	%r278, %r3, %r277;
	ld.shared.f32 	%f630, [%r278];
	fma.rn.f32 	%f631, %f629, %f630, %f701;
	ld.shared.f32 	%f632, [%r275+4];
	shl.b32 	%r279, %r113, 2;
	add.s32 	%r280, %r278, %r279;
	ld.shared.f32 	%f633, [%r280];
	fma.rn.f32 	%f634, %f632, %f633, %f631;
	ld.shared.f32 	%f635, [%r275+8];
	add.s32 	%r281, %r280, %r279;
	ld.shared.f32 	%f636, [%r281];
	fma.rn.f32 	%f637, %f635, %f636, %f634;
	ld.shared.f32 	%f638, [%r275+12];
	add.s32 	%r282, %r281, %r279;
	ld.shared.f32 	%f639, [%r282];
	fma.rn.f32 	%f640, %f638, %f639, %f637;
	ld.shared.f32 	%f641, [%r275+16];
	add.s32 	%r283, %r282, %r279;
	ld.shared.f32 	%f642, [%r283];
	fma.rn.f32 	%f643, %f641, %f642, %f640;
	ld.shared.f32 	%f644, [%r275+20];
	add.s32 	%r284, %r283, %r279;
	ld.shared.f32 	%f645, [%r284];
	fma.rn.f32 	%f646, %f644, %f645, %f643;
	ld.shared.f32 	%f647, [%r275+24];
	add.s32 	%r285, %r284, %r279;
	ld.shared.f32 	%f648, [%r285];
	fma.rn.f32 	%f649, %f647, %f648, %f646;
	ld.shared.f32 	%f650, [%r275+28];
	add.s32 	%r286, %r285, %r279;
	ld.shared.f32 	%f651, [%r286];
	fma.rn.f32 	%f701, %f650, %f651, %f649;
	add.s32 	%r340, %r340, 8;
	setp.ne.s32 	%p78, %r340, %r21;
	mov.u32 	%r342, %r21;
	@%p78 bra 	$L__BB0_38;
$L__BB0_39:
	setp.eq.s32 	%p79, %r15, 0;
	@%p79 bra 	$L__BB0_47;
	setp.lt.u32 	%p80, %r16, 3;
	@%p80 bra 	$L__BB0_42;
	add.s32 	%r287, %r342, %r8;
	shl.b32 	%r288, %r287, 2;
	add.s32 	%r289, %r4, %r288;
	ld.shared.f32 	%f653, [%r289];
	mad.lo.s32 	%r290, %r342, %r113, %r339;
	shl.b32 	%r291, %r290, 2;
	add.s32 	%r292, %r3, %r291;
	ld.shared.f32 	%f654, [%r292];
	fma.rn.f32 	%f655, %f653, %f654, %f701;
	ld.shared.f32 	%f656, [%r289+4];
	shl.b32 	%r293, %r113, 2;
	add.s32 	%r294, %r292, %r293;
	ld.shared.f32 	%f657, [%r294];
	fma.rn.f32 	%f658, %f656, %f657, %f655;
	ld.shared.f32 	%f659, [%r289+8];
	add.s32 	%r295, %r294, %r293;
	ld.shared.f32 	%f660, [%r295];
	fma.rn.f32 	%f661, %f659, %f660, %f658;
	ld.shared.f32 	%f662, [%r289+12];
	add.s32 	%r296, %r295, %r293;
	ld.shared.f32 	%f663, [%r296];
	fma.rn.f32 	%f701, %f662, %f663, %f661;
	add.s32 	%r342, %r342, 4;
$L__BB0_42:
	setp.eq.s32 	%p81, %r17, 0;
	@%p81 bra 	$L__BB0_47;
	setp.eq.s32 	%p82, %r18, 0;
	@%p82 bra 	$L__BB0_45;
	add.s32 	%r297, %r342, %r8;
	shl.b32 	%r298, %r297, 2;
	add.s32 	%r299, %r4, %r298;
	ld.shared.f32 	%f665, [%r299];
	mad.lo.s32 	%r300, %r342, %r113, %r339;
	shl.b32 	%r301, %r300, 2;
	add.s32 	%r302, %r3, %r301;
	ld.shared.f32 	%f666, [%r302];
	fma.rn.f32 	%f667, %f665, %f666, %f701;
	ld.shared.f32 	%f668, [%r299+4];
	shl.b32 	%r303, %r113, 2;
	add.s32 	%r304, %r302, %r303;
	ld.shared.f32 	%f669, [%r304];
	fma.rn.f32 	%f701, %f668, %f669, %f667;
	add.s32 	%r342, %r342, 2;
$L__BB0_45:
	setp.eq.s32 	%p83, %r22, 0;
	@%p83 bra 	$L__BB0_47;
	add.s32 	%r305, %r342, %r8;
	shl.b32 	%r306, %r305, 2;
	add.s32 	%r307, %r4, %r306;
	ld.shared.f32 	%f670, [%r307];
	mad.lo.s32 	%r308, %r342, %r113, %r339;
	shl.b32 	%r309, %r308, 2;
	add.s32 	%r310, %r3, %r309;
	ld.shared.f32 	%f671, [%r310];
	fma.rn.f32 	%f701, %f670, %f671, %f701;
$L__BB0_47:
	add.s32 	%r311, %r43, %r339;
	mul.wide.s32 	%rd84, %r311, 4;
	add.s64 	%rd85, %rd4, %rd84;
	ld.global.f32 	%f672, [%rd85];
	mul.f32 	%f673, %f9, %f672;
	fma.rn.f32 	%f674, %f10, %f701, %f673;
	mul.f32 	%f675, %f12, %f674;
	st.global.f32 	[%rd85], %f675;
	add.s32 	%r339, %r339, 1;
	setp.eq.s32 	%p84, %r339, %r113;
	@%p84 bra 	$L__BB0_59;
	bra.uni 	$L__BB0_36;
$L__BB0_48:
	.pragma "nounroll";
	add.s32 	%r265, %r43, %r324;
	mul.wide.s32 	%rd77, %r265, 4;
	add.s64 	%rd78, %rd4, %rd77;
	ld.global.f32 	%f528, [%rd78];
	fma.rn.f32 	%f529, %f9, %f528, %f37;
	mul.f32 	%f530, %f12, %f529;
	st.global.f32 	[%rd78], %f530;
	ld.global.f32 	%f531, [%rd78+4];
	fma.rn.f32 	%f532, %f9, %f531, %f37;
	mul.f32 	%f533, %f12, %f532;
	st.global.f32 	[%rd78+4], %f533;
	ld.global.f32 	%f534, [%rd78+8];
	fma.rn.f32 	%f535, %f9, %f534, %f37;
	mul.f32 	%f536, %f12, %f535;
	st.global.f32 	[%rd78+8], %f536;
	ld.global.f32 	%f537, [%rd78+12];
	fma.rn.f32 	%f538, %f9, %f537, %f37;
	mul.f32 	%f539, %f12, %f538;
	st.global.f32 	[%rd78+12], %f539;
	ld.global.f32 	%f540, [%rd78+16];
	fma.rn.f32 	%f541, %f9, %f540, %f37;
	mul.f32 	%f542, %f12, %f541;
	st.global.f32 	[%rd78+16], %f542;
	ld.global.f32 	%f543, [%rd78+20];
	fma.rn.f32 	%f544, %f9, %f543, %f37;
	mul.f32 	%f545, %f12, %f544;
	st.global.f32 	[%rd78+20], %f545;
	ld.global.f32 	%f546, [%rd78+24];
	fma.rn.f32 	%f547, %f9, %f546, %f37;
	mul.f32 	%f548, %f12, %f547;
	st.global.f32 	[%rd78+24], %f548;
	ld.global.f32 	%f549, [%rd78+28];
	fma.rn.f32 	%f550, %f9, %f549, %f37;
	mul.f32 	%f551, %f12, %f550;
	st.global.f32 	[%rd78+28], %f551;
	ld.global.f32 	%f552, [%rd78+32];
	fma.rn.f32 	%f553, %f9, %f552, %f37;
	mul.f32 	%f554, %f12, %f553;
	st.global.f32 	[%rd78+32], %f554;
	ld.global.f32 	%f555, [%rd78+36];
	fma.rn.f32 	%f556, %f9, %f555, %f37;
	mul.f32 	%f557, %f12, %f556;
	st.global.f32 	[%rd78+36], %f557;
	ld.global.f32 	%f558, [%rd78+40];
	fma.rn.f32 	%f559, %f9, %f558, %f37;
	mul.f32 	%f560, %f12, %f559;
	st.global.f32 	[%rd78+40], %f560;
	ld.global.f32 	%f561, [%rd78+44];
	fma.rn.f32 	%f562, %f9, %f561, %f37;
	mul.f32 	%f563, %f12, %f562;
	st.global.f32 	[%rd78+44], %f563;
	ld.global.f32 	%f564, [%rd78+48];
	fma.rn.f32 	%f565, %f9, %f564, %f37;
	mul.f32 	%f566, %f12, %f565;
	st.global.f32 	[%rd78+48], %f566;
	ld.global.f32 	%f567, [%rd78+52];
	fma.rn.f32 	%f568, %f9, %f567, %f37;
	mul.f32 	%f569, %f12, %f568;
	st.global.f32 	[%rd78+52], %f569;
	ld.global.f32 	%f570, [%rd78+56];
	fma.rn.f32 	%f571, %f9, %f570, %f37;
	mul.f32 	%f572, %f12, %f571;
	st.global.f32 	[%rd78+56], %f572;
	ld.global.f32 	%f573, [%rd78+60];
	fma.rn.f32 	%f574, %f9, %f573, %f37;
	mul.f32 	%f575, %f12, %f574;
	st.global.f32 	[%rd78+60], %f575;
	add.s32 	%r324, %r324, 16;
	setp.ne.s32 	%p69, %r324, %r23;
	mov.u32 	%r326, %r23;
	@%p69 bra 	$L__BB0_48;
$L__BB0_49:
	@%p42 bra 	$L__BB0_59;
	add.s32 	%r266, %r13, -1;
	setp.lt.u32 	%p71, %r266, 7;
	@%p71 bra 	$L__BB0_52;
	add.s32 	%r267, %r43, %r326;
	mul.wide.s32 	%rd79, %r267, 4;
	add.s64 	%rd80, %rd4, %rd79;
	ld.global.f32 	%f576, [%rd80];
	mul.f32 	%f577, %f10, 0f00000000;
	fma.rn.f32 	%f578, %f9, %f576, %f577;
	mul.f32 	%f579, %f12, %f578;
	st.global.f32 	[%rd80], %f579;
	ld.global.f32 	%f580, [%rd80+4];
	fma.rn.f32 	%f581, %f9, %f580, %f577;
	mul.f32 	%f582, %f12, %f581;
	st.global.f32 	[%rd80+4], %f582;
	ld.global.f32 	%f583, [%rd80+8];
	fma.rn.f32 	%f584, %f9, %f583, %f577;
	mul.f32 	%f585, %f12, %f584;
	st.global.f32 	[%rd80+8], %f585;
	ld.global.f32 	%f586, [%rd80+12];
	fma.rn.f32 	%f587, %f9, %f586, %f577;
	mul.f32 	%f588, %f12, %f587;
	st.global.f32 	[%rd80+12], %f588;
	ld.global.f32 	%f589, [%rd80+16];
	fma.rn.f32 	%f590, %f9, %f589, %f577;
	mul.f32 	%f591, %f12, %f590;
	st.global.f32 	[%rd80+16], %f591;
	ld.global.f32 	%f592, [%rd80+20];
	fma.rn.f32 	%f593, %f9, %f592, %f577;
	mul.f32 	%f594, %f12, %f593;
	st.global.f32 	[%rd80+20], %f594;
	ld.global.f32 	%f595, [%rd80+24];
	fma.rn.f32 	%f596, %f9, %f595, %f577;
	mul.f32 	%f597, %f12, %f596;
	st.global.f32 	[%rd80+24], %f597;
	ld.global.f32 	%f598, [%rd80+28];
	fma.rn.f32 	%f599, %f9, %f598, %f577;
	mul.f32 	%f600, %f12, %f599;
	st.global.f32 	[%rd80+28], %f600;
	add.s32 	%r326, %r326, 8;
$L__BB0_52:
	setp.eq.s32 	%p72, %r10, 0;
	@%p72 bra 	$L__BB0_59;
	setp.lt.u32 	%p73, %r11, 3;
	@%p73 bra 	$L__BB0_55;
	add.s32 	%r268, %r43, %r326;
	mul.wide.s32 	%rd81, %r268, 4;
	add.s64 	%rd82, %rd4, %rd81;
	ld.global.f32 	%f601, [%rd82];
	mul.f32 	%f602, %f9, %f601;
	fma.rn.f32 	%f603, %f10, 0f00000000, %f602;
	mul.f32 	%f604, %f12, %f603;
	st.global.f32 	[%rd82], %f604;
	ld.global.f32 	%f605, [%rd82+4];
	mul.f32 	%f606, %f9, %f605;
	fma.rn.f32 	%f607, %f10, 0f00000000, %f606;
	mul.f32 	%f608, %f12, %f607;
	st.global.f32 	[%rd82+4], %f608;
	ld.global.f32 	%f609, [%rd82+8];
	mul.f32 	%f610, %f9, %f609;
	fma.rn.f32 	%f611, %f10, 0f00000000, %f610;
	mul.f32 	%f612, %f12, %f611;
	st.global.f32 	[%rd82+8], %f612;
	ld.global.f32 	%f613, [%rd82+12];
	mul.f32 	%f614, %f9, %f613;
	fma.rn.f32 	%f615, %f10, 0f00000000, %f614;
	mul.f32 	%f616, %f12, %f615;
	st.global.f32 	[%rd82+12], %f616;
	add.s32 	%r326, %r326, 4;
$L__BB0_55:
	setp.eq.s32 	%p74, %r12, 0;
	@%p74 bra 	$L__BB0_59;
	setp.eq.s32 	%p75, %r12, 1;
	add.s32 	%r269, %r43, %r326;
	mul.wide.s32 	%rd83, %r269, 4;
	add.s64 	%rd9, %rd4, %rd83;
	ld.global.f32 	%f617, [%rd9];
	mul.f32 	%f13, %f10, 0f00000000;
	fma.rn.f32 	%f618, %f9, %f617, %f13;
	mul.f32 	%f619, %f12, %f618;
	st.global.f32 	[%rd9], %f619;
	@%p75 bra 	$L__BB0_59;
	setp.eq.s32 	%p76, %r12, 2;
	ld.global.f32 	%f620, [%rd9+4];
	fma.rn.f32 	%f621, %f9, %f620, %f13;
	mul.f32 	%f622, %f12, %f621;
	st.global.f32 	[%rd9+4], %f622;
	@%p76 bra 	$L__BB0_59;
	ld.global.f32 	%f623, [%rd9+8];
	fma.rn.f32 	%f624, %f9, %f623, %f13;
	mul.f32 	%f625, %f12, %f624;
	st.global.f32 	[%rd9+8], %f625;
$L__BB0_59:
	st.global.f32 	[%rd7], %f8;
	st.global.f32 	[%rd8], %f11;
	add.s32 	%r321, %r321, 1;
	setp.eq.s32 	%p85, %r321, %r115;
	@%p85 bra 	$L__BB0_120;
	bra.uni 	$L__BB0_17;
$L__BB0_60:
	setp.lt.u32 	%p60, %r14, 7;
	mov.f32 	%f678, 0f00000000;
	mov.b32 	%r329, 0;
	@%p60 bra 	$L__BB0_63;
	mov.f32 	%f678, 0f00000000;
	mov.b32 	%r323, 0;
$L__BB0_62:
	.pragma "nounroll";
	add.s32 	%r251, %r323, %r8;
	shl.b32 	%r252, %r251, 2;
	add.s32 	%r253, %r4, %r252;
	ld.shared.f32 	%f450, [%r253];
	sub.f32 	%f451, %f450, %f685;
	mul.f32 	%f452, %f451, 0f3FB8AA3B;
	ex2.approx.f32 	%f453, %f452;
	st.shared.f32 	[%r253], %f453;
	add.f32 	%f454, %f678, %f453;
	ld.shared.f32 	%f455, [%r253+4];
	sub.f32 	%f456, %f455, %f685;
	mul.f32 	%f457, %f456, 0f3FB8AA3B;
	ex2.approx.f32 	%f458, %f457;
	st.shared.f32 	[%r253+4], %f458;
	add.f32 	%f459, %f454, %f458;
	ld.shared.f32 	%f460, [%r253+8];
	sub.f32 	%f461, %f460, %f685;
	mul.f32 	%f462, %f461, 0f3FB8AA3B;
	ex2.approx.f32 	%f463, %f462;
	st.shared.f32 	[%r253+8], %f463;
	add.f32 	%f464, %f459, %f463;
	ld.shared.f32 	%f465, [%r253+12];
	sub.f32 	%f466, %f465, %f685;
	mul.f32 	%f467, %f466, 0f3FB8AA3B;
	ex2.approx.f32 	%f468, %f467;
	st.shared.f32 	[%r253+12], %f468;
	add.f32 	%f469, %f464, %f468;
	ld.shared.f32 	%f470, [%r253+16];
	sub.f32 	%f471, %f470, %f685;
	mul.f32 	%f472, %f471, 0f3FB8AA3B;
	ex2.approx.f32 	%f473, %f472;
	st.shared.f32 	[%r253+16], %f473;
	add.f32 	%f474, %f469, %f473;
	ld.shared.f32 	%f475, [%r253+20];
	sub.f32 	%f476, %f475, %f685;
	mul.f32 	%f477, %f476, 0f3FB8AA3B;
	ex2.approx.f32 	%f478, %f477;
	st.shared.f32 	[%r253+20], %f478;
	add.f32 	%f479, %f474, %f478;
	ld.shared.f32 	%f480, [%r253+24];
	sub.f32 	%f481, %f480, %f685;
	mul.f32 	%f482, %f481, 0f3FB8AA3B;
	ex2.approx.f32 	%f483, %f482;
	st.shared.f32 	[%r253+24], %f483;
	add.f32 	%f484, %f479, %f483;
	ld.shared.f32 	%f485, [%r253+28];
	sub.f32 	%f486, %f485, %f685;
	mul.f32 	%f487, %f486, 0f3FB8AA3B;
	ex2.approx.f32 	%f488, %f487;
	st.shared.f32 	[%r253+28], %f488;
	add.f32 	%f678, %f484, %f488;
	add.s32 	%r323, %r323, 8;
	setp.eq.s32 	%p61, %r323, %r21;
	mov.u32 	%r329, %r21;
	@%p61 bra 	$L__BB0_63;
	bra.uni 	$L__BB0_62;
$L__BB0_63:
	setp.eq.s32 	%p62, %r15, 0;
	@%p62 bra 	$L__BB0_34;
	setp.lt.u32 	%p63, %r16, 3;
	@%p63 bra 	$L__BB0_66;
	add.s32 	%r254, %r329, %r8;
	shl.b32 	%r255, %r254, 2;
	add.s32 	%r256, %r4, %r255;
	ld.shared.f32 	%f490, [%r256];
	sub.f32 	%f491, %f490, %f685;
	mul.f32 	%f492, %f491, 0f3FB8AA3B;
	ex2.approx.f32 	%f493, %f492;
	st.shared.f32 	[%r256], %f493;
	add.f32 	%f494, %f678, %f493;
	ld.shared.f32 	%f495, [%r256+4];
	sub.f32 	%f496, %f495, %f685;
	mul.f32 	%f497, %f496, 0f3FB8AA3B;
	ex2.approx.f32 	%f498, %f497;
	st.shared.f32 	[%r256+4], %f498;
	add.f32 	%f499, %f494, %f498;
	ld.shared.f32 	%f500, [%r256+8];
	sub.f32 	%f501, %f500, %f685;
	mul.f32 	%f502, %f501, 0f3FB8AA3B;
	ex2.approx.f32 	%f503, %f502;
	st.shared.f32 	[%r256+8], %f503;
	add.f32 	%f504, %f499, %f503;
	ld.shared.f32 	%f505, [%r256+12];
	sub.f32 	%f506, %f505, %f685;
	mul.f32 	%f507, %f506, 0f3FB8AA3B;
	ex2.approx.f32 	%f508, %f507;
	st.shared.f32 	[%r256+12], %f508;
	add.f32 	%f678, %f504, %f508;
	add.s32 	%r329, %r329, 4;
$L__BB0_66:
	setp.eq.s32 	%p64, %r17, 0;
	@%p64 bra 	$L__BB0_34;
	setp.eq.s32 	%p65, %r18, 0;
	@%p65 bra 	$L__BB0_69;
	add.s32 	%r257, %r329, %r8;
	shl.b32 	%r258, %r257, 2;
	add.s32 	%r259, %r4, %r258;
	ld.shared.f32 	%f510, [%r259];
	sub.f32 	%f511, %f510, %f685;
	mul.f32 	%f512, %f511, 0f3FB8AA3B;
	ex2.approx.f32 	%f513, %f512;
	st.shared.f32 	[%r259], %f513;
	add.f32 	%f514, %f678, %f513;
	ld.shared.f32 	%f515, [%r259+4];
	sub.f32 	%f516, %f515, %f685;
	mul.f32 	%f517, %f516, 0f3FB8AA3B;
	ex2.approx.f32 	%f518, %f517;
	st.shared.f32 	[%r259+4], %f518;
	add.f32 	%f678, %f514, %f518;
	add.s32 	%r329, %r329, 2;
$L__BB0_69:
	setp.eq.s32 	%p66, %r22, 0;
	@%p66 bra 	$L__BB0_34;
	add.s32 	%r260, %r329, %r8;
	shl.b32 	%r261, %r260, 2;
	add.s32 	%r262, %r4, %r261;
	ld.shared.f32 	%f519, [%r262];
	sub.f32 	%f520, %f519, %f685;
	mul.f32 	%f521, %f520, 0f3FB8AA3B;
	ex2.approx.f32 	%f522, %f521;
	st.shared.f32 	[%r262], %f522;
	add.f32 	%f678, %f678, %f522;
	bra.uni 	$L__BB0_34;
$L__BB0_71:
	add.s32 	%r199, %r13, -1;
	setp.lt.u32 	%p43, %r199, 7;
	@%p43 bra 	$L__BB0_73;
	add.s32 	%r200, %r43, %r332;
	mul.wide.s32 	%rd71, %r200, 4;
	add.s64 	%rd72, %rd3, %rd71;
	ld.global.f32 	%f382, [%rd72];
	add.s32 	%r201, %r332, %r5;
	shl.b32 	%r202, %r201, 2;
	mov.u32 	%r203, sram;
	add.s32 	%r204, %r203, %r202;
	st.shared.f32 	[%r204], %f382;
	ld.global.f32 	%f383, [%rd72+4];
	st.shared.f32 	[%r204+4], %f383;
	ld.global.f32 	%f384, [%rd72+8];
	st.shared.f32 	[%r204+8], %f384;
	ld.global.f32 	%f385, [%rd72+12];
	st.shared.f32 	[%r204+12], %f385;
	ld.global.f32 	%f386, [%rd72+16];
	st.shared.f32 	[%r204+16], %f386;
	ld.global.f32 	%f387, [%rd72+20];
	st.shared.f32 	[%r204+20], %f387;
	ld.global.f32 	%f388, [%rd72+24];
	st.shared.f32 	[%r204+24], %f388;
	ld.global.f32 	%f389, [%rd72+28];
	st.shared.f32 	[%r204+28], %f389;
	add.s32 	%r332, %r332, 8;
$L__BB0_73:
	setp.eq.s32 	%p44, %r10, 0;
	@%p44 bra 	$L__BB0_21;
	setp.lt.u32 	%p45, %r11, 3;
	@%p45 bra 	$L__BB0_76;
	add.s32 	%r205, %r43, %r332;
	mul.wide.s32 	%rd73, %r205, 4;
	add.s64 	%rd74, %rd3, %rd73;
	ld.global.f32 	%f390, [%rd74];
	add.s32 	%r206, %r332, %r5;
	shl.b32 	%r207, %r206, 2;
	mov.u32 	%r208, sram;
	add.s32 	%r209, %r208, %r207;
	st.shared.f32 	[%r209], %f390;
	ld.global.f32 	%f391, [%rd74+4];
	st.shared.f32 	[%r209+4], %f391;
	ld.global.f32 	%f392, [%rd74+8];
	st.shared.f32 	[%r209+8], %f392;
	ld.global.f32 	%f393, [%rd74+12];
	st.shared.f32 	[%r209+12], %f393;
	add.s32 	%r332, %r332, 4;
$L__BB0_76:
	setp.eq.s32 	%p46, %r12, 0;
	@%p46 bra 	$L__BB0_21;
	setp.eq.s32 	%p47, %r12, 1;
	add.s32 	%r210, %r43, %r332;
	mul.wide.s32 	%rd75, %r210, 4;
	add.s64 	%rd10, %rd3, %rd75;
	ld.global.f32 	%f394, [%rd10];
	add.s32 	%r211, %r332, %r5;
	shl.b32 	%r212, %r211, 2;
	mov.u32 	%r213, sram;
	add.s32 	%r65, %r213, %r212;
	st.shared.f32 	[%r65], %f394;
	@%p47 bra 	$L__BB0_21;
	setp.eq.s32 	%p48, %r12, 2;
	ld.global.f32 	%f395, [%rd10+4];
	st.shared.f32 	[%r65+4], %f395;
	@%p48 bra 	$L__BB0_21;
	ld.global.f32 	%f396, [%rd10+8];
	st.shared.f32 	[%r65+8], %f396;
	bra.uni 	$L__BB0_21;
$L__BB0_80:
	mul.f32 	%f445, %f76, %f693;
	add.s32 	%r246, %r334, %r8;
	shl.b32 	%r247, %r246, 2;
	add.s32 	%r248, %r4, %r247;
	st.shared.f32 	[%r248], %f445;
	setp.gt.f32 	%p57, %f445, %f685;
	selp.f32 	%f685, %f445, %f685, %p57;
	add.s32 	%r334, %r334, 1;
	setp.eq.s32 	%p58, %r334, %r116;
	@%p58 bra 	$L__BB0_81;
	bra.uni 	$L__BB0_23;
$L__BB0_81:
	setp.gt.s32 	%p59, %r116, 0;
	mov.f32 	%f678, 0f00000000;
	@%p59 bra 	$L__BB0_60;
	bra.uni 	$L__BB0_34;
$L__BB0_82:
	mov.b32 	%r326, 0;
	@%p40 bra 	$L__BB0_49;
	mul.f32 	%f37, %f10, 0f00000000;
	mov.b32 	%r324, 0;
	bra.uni 	$L__BB0_48;
$L__BB0_84:
	setp.lt.s32 	%p12, %r116, 1;
	@%p12 bra 	$L__BB0_109;
	mov.b32 	%r344, 0;
$L__BB0_86:
	setp.lt.u32 	%p21, %r116, 8;
	mad.lo.s32 	%r163, %r344, %r117, %r7;
	mul.wide.s32 	%rd68, %r163, 4;
	add.s64 	%rd11, %rd6, %rd68;
	ld.global.f32 	%f50, [%rd11];
	add.s64 	%rd12, %rd5, %rd68;
	ld.global.f32 	%f51, [%rd12];
	mov.f32 	%f717, 0fFF800000;
	mov.b32 	%r351, 0;
	@%p21 bra 	$L__BB0_89;
	mov.f32 	%f717, 0fFF800000;
	mov.b32 	%r345, 0;
$L__BB0_88:
	.pragma "nounroll";
	add.s32 	%r165, %r345, %r8;
	shl.b32 	%r166, %r165, 2;
	add.s32 	%r167, %r4, %r166;
	st.shared.f32 	[%r167], %f1;
	setp.gt.f32 	%p22, %f1, %f717;
	selp.f32 	%f717, %f1, %f717, %p22;
	st.shared.f32 	[%r167+4], %f1;
	st.shared.f32 	[%r167+8], %f1;
	st.shared.f32 	[%r167+12], %f1;
	st.shared.f32 	[%r167+16], %f1;
	st.shared.f32 	[%r167+20], %f1;
	st.shared.f32 	[%r167+24], %f1;
	st.shared.f32 	[%r167+28], %f1;
	add.s32 	%r345, %r345, 8;
	setp.eq.s32 	%p23, %r345, %r21;
	mov.u32 	%r351, %r21;
	@%p23 bra 	$L__BB0_89;
	bra.uni 	$L__BB0_88;
$L__BB0_89:
	setp.eq.s32 	%p24, %r15, 0;
	@%p24 bra 	$L__BB0_97;
	setp.lt.u32 	%p25, %r16, 3;
	@%p25 bra 	$L__BB0_92;
	add.s32 	%r168, %r351, %r8;
	shl.b32 	%r169, %r168, 2;
	add.s32 	%r170, %r4, %r169;
	st.shared.f32 	[%r170], %f1;
	setp.gt.f32 	%p26, %f1, %f717;
	selp.f32 	%f717, %f1, %f717, %p26;
	st.shared.f32 	[%r170+4], %f1;
	st.shared.f32 	[%r170+8], %f1;
	st.shared.f32 	[%r170+12], %f1;
	add.s32 	%r351, %r351, 4;
$L__BB0_92:
	setp.eq.s32 	%p27, %r17, 0;
	@%p27 bra 	$L__BB0_97;
	setp.eq.s32 	%p28, %r18, 0;
	@%p28 bra 	$L__BB0_95;
	add.s32 	%r171, %r351, %r8;
	shl.b32 	%r172, %r171, 2;
	add.s32 	%r173, %r4, %r172;
	st.shared.f32 	[%r173], %f1;
	setp.gt.f32 	%p29, %f1, %f717;
	selp.f32 	%f717, %f1, %f717, %p29;
	st.shared.f32 	[%r173+4], %f1;
	add.s32 	%r351, %r351, 2;
$L__BB0_95:
	setp.eq.s32 	%p30, %r22, 0;
	@%p30 bra 	$L__BB0_97;
	add.s32 	%r174, %r351, %r8;
	shl.b32 	%r175, %r174, 2;
	add.s32 	%r176, %r4, %r175;
	st.shared.f32 	[%r176], %f1;
	setp.gt.f32 	%p31, %f1, %f717;
	selp.f32 	%f717, %f1, %f717, %p31;
$L__BB0_97:
	setp.lt.u32 	%p32, %r14, 7;
	mov.f32 	%f704, 0f00000000;
	mov.b32 	%r348, 0;
	@%p32 bra 	$L__BB0_98;
	bra.uni 	$L__BB0_107;
$L__BB0_98:
	@%p24 bra 	$L__BB0_106;
	setp.lt.u32 	%p35, %r16, 3;
	@%p35 bra 	$L__BB0_101;
	add.s32 	%r182, %r348, %r8;
	shl.b32 	%r183, %r182, 2;
	add.s32 	%r184, %r4, %r183;
	ld.shared.f32 	%f324, [%r184];
	sub.f32 	%f325, %f324, %f717;
	mul.f32 	%f326, %f325, 0f3FB8AA3B;
	ex2.approx.f32 	%f327, %f326;
	st.shared.f32 	[%r184], %f327;
	add.f32 	%f328, %f704, %f327;
	ld.shared.f32 	%f329, [%r184+4];
	sub.f32 	%f330, %f329, %f717;
	mul.f32 	%f331, %f330, 0f3FB8AA3B;
	ex2.approx.f32 	%f332, %f331;
	st.shared.f32 	[%r184+4], %f332;
	add.f32 	%f333, %f328, %f332;
	ld.shared.f32 	%f334, [%r184+8];
	sub.f32 	%f335, %f334, %f717;
	mul.f32 	%f336, %f335, 0f3FB8AA3B;
	ex2.approx.f32 	%f337, %f336;
	st.shared.f32 	[%r184+8], %f337;
	add.f32 	%f338, %f333, %f337;
	ld.shared.f32 	%f339, [%r184+12];
	sub.f32 	%f340, %f339, %f717;
	mul.f32 	%f341, %f340, 0f3FB8AA3B;
	ex2.approx.f32 	%f342, %f341;
	st.shared.f32 	[%r184+12], %f342;
	add.f32 	%f704, %f338, %f342;
	add.s32 	%r348, %r348, 4;
$L__BB0_101:
	setp.eq.s32 	%p36, %r17, 0;
	@%p36 bra 	$L__BB0_106;
	setp.eq.s32 	%p37, %r18, 0;
	@%p37 bra 	$L__BB0_104;
	add.s32 	%r185, %r348, %r8;
	shl.b32 	%r186, %r185, 2;
	add.s32 	%r187, %r4, %r186;
	ld.shared.f32 	%f344, [%r187];
	sub.f32 	%f345, %f344, %f717;
	mul.f32 	%f346, %f345, 0f3FB8AA3B;
	ex2.approx.f32 	%f347, %f346;
	st.shared.f32 	[%r187], %f347;
	add.f32 	%f348, %f704, %f347;
	ld.shared.f32 	%f349, [%r187+4];
	sub.f32 	%f350, %f349, %f717;
	mul.f32 	%f351, %f350, 0f3FB8AA3B;
	ex2.approx.f32 	%f352, %f351;
	st.shared.f32 	[%r187+4], %f352;
	add.f32 	%f704, %f348, %f352;
	add.s32 	%r348, %r348, 2;
$L__BB0_104:
	setp.eq.s32 	%p38, %r22, 0;
	@%p38 bra 	$L__BB0_106;
	add.s32 	%r188, %r348, %r8;
	shl.b32 	%r189, %r188, 2;
	add.s32 	%r190, %r4, %r189;
	ld.shared.f32 	%f353, [%r190];
	sub.f32 	%f354, %f353, %f717;
	mul.f32 	%f355, %f354, 0f3FB8AA3B;
	ex2.approx.f32 	%f356, %f355;
	st.shared.f32 	[%r190], %f356;
	add.f32 	%f704, %f704, %f356;
$L__BB0_106:
	max.f32 	%f357, %f50, %f717;
	sub.f32 	%f358, %f50, %f357;
	mul.f32 	%f359, %f358, 0f3FB8AA3B;
	ex2.approx.f32 	%f360, %f359;
	sub.f32 	%f361, %f717, %f357;
	mul.f32 	%f362, %f361, 0f3FB8AA3B;
	ex2.approx.f32 	%f363, %f362;
	mul.f32 	%f364, %f704, %f363;
	fma.rn.f32 	%f365, %f51, %f360, %f364;
	st.global.f32 	[%rd11], %f357;
	st.global.f32 	[%rd12], %f365;
	add.s32 	%r344, %r344, 1;
	setp.eq.s32 	%p39, %r344, %r115;
	@%p39 bra 	$L__BB0_120;
	bra.uni 	$L__BB0_86;
$L__BB0_107:
	mov.f32 	%f704, 0f00000000;
	mov.b32 	%r346, 0;
$L__BB0_108:
	.pragma "nounroll";
	add.s32 	%r179, %r346, %r8;
	shl.b32 	%r180, %r179, 2;
	add.s32 	%r181, %r4, %r180;
	ld.shared.f32 	%f284, [%r181];
	sub.f32 	%f285, %f284, %f717;
	mul.f32 	%f286, %f285, 0f3FB8AA3B;
	ex2.approx.f32 	%f287, %f286;
	st.shared.f32 	[%r181], %f287;
	add.f32 	%f288, %f704, %f287;
	ld.shared.f32 	%f289, [%r181+4];
	sub.f32 	%f290, %f289, %f717;
	mul.f32 	%f291, %f290, 0f3FB8AA3B;
	ex2.approx.f32 	%f292, %f291;
	st.shared.f32 	[%r181+4], %f292;
	add.f32 	%f293, %f288, %f292;
	ld.shared.f32 	%f294, [%r181+8];
	sub.f32 	%f295, %f294, %f717;
	mul.f32 	%f296, %f295, 0f3FB8AA3B;
	ex2.approx.f32 	%f297, %f296;
	st.shared.f32 	[%r181+8], %f297;
	add.f32 	%f298, %f293, %f297;
	ld.shared.f32 	%f299, [%r181+12];
	sub.f32 	%f300, %f299, %f717;
	mul.f32 	%f301, %f300, 0f3FB8AA3B;
	ex2.approx.f32 	%f302, %f301;
	st.shared.f32 	[%r181+12], %f302;
	add.f32 	%f303, %f298, %f302;
	ld.shared.f32 	%f304, [%r181+16];
	sub.f32 	%f305, %f304, %f717;
	mul.f32 	%f306, %f305, 0f3FB8AA3B;
	ex2.approx.f32 	%f307, %f306;
	st.shared.f32 	[%r181+16], %f307;
	add.f32 	%f308, %f303, %f307;
	ld.shared.f32 	%f309, [%r181+20];
	sub.f32 	%f310, %f309, %f717;
	mul.f32 	%f311, %f310, 0f3FB8AA3B;
	ex2.approx.f32 	%f312, %f311;
	st.shared.f32 	[%r181+20], %f312;
	add.f32 	%f313, %f308, %f312;
	ld.shared.f32 	%f314, [%r181+24];
	sub.f32 	%f315, %f314, %f717;
	mul.f32 	%f316, %f315, 0f3FB8AA3B;
	ex2.approx.f32 	%f317, %f316;
	st.shared.f32 	[%r181+24], %f317;
	add.f32 	%f318, %f313, %f317;
	ld.shared.f32 	%f319, [%r181+28];
	sub.f32 	%f320, %f319, %f717;
	mul.f32 	%f321, %f320, 0f3FB8AA3B;
	ex2.approx.f32 	%f322, %f321;
	st.shared.f32 	[%r181+28], %f322;
	add.f32 	%f704, %f318, %f322;
	add.s32 	%r346, %r346, 8;
	setp.eq.s32 	%p33, %r346, %r21;
	mov.u32 	%r348, %r21;
	@%p33 bra 	$L__BB0_98;
	bra.uni 	$L__BB0_108;
$L__BB0_109:
	setp.lt.u32 	%p13, %r115, 8;
	mov.b32 	%r355, 0;
	@%p13 bra 	$L__BB0_112;
	mov.b32 	%r353, 0;
$L__BB0_111:
	.pragma "nounroll";
	mad.lo.s32 	%r154, %r353, %r117, %r7;
	mul.wide.s32 	%rd31, %r154, 4;
	add.s64 	%rd32, %rd6, %rd31;
	ld.global.f32 	%f107, [%rd32];
	add.s64 	%rd33, %rd5, %rd31;
	ld.global.f32 	%f108, [%rd33];
	max.f32 	%f109, %f107, 0fFF800000;
	sub.f32 	%f110, %f107, %f109;
	mul.f32 	%f111, %f110, 0f3FB8AA3B;
	ex2.approx.f32 	%f112, %f111;
	mov.f32 	%f113, 0fFF800000;
	sub.f32 	%f114, %f113, %f109;
	mul.f32 	%f115, %f114, 0f3FB8AA3B;
	ex2.approx.f32 	%f116, %f115;
	mul.f32 	%f117, %f116, 0f00000000;
	fma.rn.f32 	%f118, %f108, %f112, %f117;
	st.global.f32 	[%rd32], %f109;
	st.global.f32 	[%rd33], %f118;
	mul.wide.s32 	%rd34, %r117, 4;
	add.s64 	%rd35, %rd32, %rd34;
	ld.global.f32 	%f119, [%rd35];
	add.s64 	%rd36, %rd33, %rd34;
	ld.global.f32 	%f120, [%rd36];
	max.f32 	%f121, %f119, 0fFF800000;
	sub.f32 	%f122, %f119, %f121;
	mul.f32 	%f123, %f122, 0f3FB8AA3B;
	ex2.approx.f32 	%f124, %f123;
	sub.f32 	%f125, %f113, %f121;
	mul.f32 	%f126, %f125, 0f3FB8AA3B;
	ex2.approx.f32 	%f127, %f126;
	mul.f32 	%f128, %f127, 0f00000000;
	fma.rn.f32 	%f129, %f120, %f124, %f128;
	st.global.f32 	[%rd35], %f121;
	st.global.f32 	[%rd36], %f129;
	add.s64 	%rd37, %rd35, %rd34;
	ld.global.f32 	%f130, [%rd37];
	add.s64 	%rd38, %rd36, %rd34;
	ld.global.f32 	%f131, [%rd38];
	max.f32 	%f132, %f130, 0fFF800000;
	sub.f32 	%f133, %f130, %f132;
	mul.f32 	%f134, %f133, 0f3FB8AA3B;
	ex2.approx.f32 	%f135, %f134;
	sub.f32 	%f136, %f113, %f132;
	mul.f32 	%f137, %f136, 0f3FB8AA3B;
	ex2.approx.f32 	%f138, %f137;
	mul.f32 	%f139, %f138, 0f00000000;
	fma.rn.f32 	%f140, %f131, %f135, %f139;
	st.global.f32 	[%rd37], %f132;
	st.global.f32 	[%rd38], %f140;
	add.s64 	%rd39, %rd37, %rd34;
	ld.global.f32 	%f141, [%rd39];
	add.s64 	%rd40, %rd38, %rd34;
	ld.global.f32 	%f142, [%rd40];
	max.f32 	%f143, %f141, 0fFF800000;
	sub.f32 	%f144, %f141, %f143;
	mul.f32 	%f145, %f144, 0f3FB8AA3B;
	ex2.approx.f32 	%f146, %f145;
	sub.f32 	%f147, %f113, %f143;
	mul.f32 	%f148, %f147, 0f3FB8AA3B;
	ex2.approx.f32 	%f149, %f148;
	mul.f32 	%f150, %f149, 0f00000000;
	fma.rn.f32 	%f151, %f142, %f146, %f150;
	st.global.f32 	[%rd39], %f143;
	st.global.f32 	[%rd40], %f151;
	add.s64 	%rd41, %rd39, %rd34;
	ld.global.f32 	%f152, [%rd41];
	add.s64 	%rd42, %rd40, %rd34;
	ld.global.f32 	%f153, [%rd42];
	max.f32 	%f154, %f152, 0fFF800000;
	sub.f32 	%f155, %f152, %f154;
	mul.f32 	%f156, %f155, 0f3FB8AA3B;
	ex2.approx.f32 	%f157, %f156;
	sub.f32 	%f158, %f113, %f154;
	mul.f32 	%f159, %f158, 0f3FB8AA3B;
	ex2.approx.f32 	%f160, %f159;
	mul.f32 	%f161, %f160, 0f00000000;
	fma.rn.f32 	%f162, %f153, %f157, %f161;
	st.global.f32 	[%rd41], %f154;
	st.global.f32 	[%rd42], %f162;
	add.s64 	%rd43, %rd41, %rd34;
	ld.global.f32 	%f163, [%rd43];
	add.s64 	%rd44, %rd42, %rd34;
	ld.global.f32 	%f164, [%rd44];
	max.f32 	%f165, %f163, 0fFF800000;
	sub.f32 	%f166, %f163, %f165;
	mul.f32 	%f167, %f166, 0f3FB8AA3B;
	ex2.approx.f32 	%f168, %f167;
	sub.f32 	%f169, %f113, %f165;
	mul.f32 	%f170, %f169, 0f3FB8AA3B;
	ex2.approx.f32 	%f171, %f170;
	mul.f32 	%f172, %f171, 0f00000000;
	fma.rn.f32 	%f173, %f164, %f168, %f172;
	st.global.f32 	[%rd43], %f165;
	st.global.f32 	[%rd44], %f173;
	add.s64 	%rd45, %rd43, %rd34;
	ld.global.f32 	%f174, [%rd45];
	add.s64 	%rd46, %rd44, %rd34;
	ld.global.f32 	%f175, [%rd46];
	max.f32 	%f176, %f174, 0fFF800000;
	sub.f32 	%f177, %f174, %f176;
	mul.f32 	%f178, %f177, 0f3FB8AA3B;
	ex2.approx.f32 	%f179, %f178;
	sub.f32 	%f180, %f113, %f176;
	mul.f32 	%f181, %f180, 0f3FB8AA3B;
	ex2.approx.f32 	%f182, %f181;
	mul.f32 	%f183, %f182, 0f00000000;
	fma.rn.f32 	%f184, %f175, %f179, %f183;
	st.global.f32 	[%rd45], %f176;
	st.global.f32 	[%rd46], %f184;
	add.s64 	%rd47, %rd45, %rd34;
	ld.global.f32 	%f185, [%rd47];
	add.s64 	%rd48, %rd46, %rd34;
	ld.global.f32 	%f186, [%rd48];
	max.f32 	%f187, %f185, 0fFF800000;
	sub.f32 	%f188, %f185, %f187;
	mul.f32 	%f189, %f188, 0f3FB8AA3B;
	ex2.approx.f32 	%f190, %f189;
	sub.f32 	%f191, %f113, %f187;
	mul.f32 	%f192, %f191, 0f3FB8AA3B;
	ex2.approx.f32 	%f193, %f192;
	mul.f32 	%f194, %f193, 0f00000000;
	fma.rn.f32 	%f195, %f186, %f190, %f194;
	st.global.f32 	[%rd47], %f187;
	st.global.f32 	[%rd48], %f195;
	add.s32 	%r353, %r353, 8;
	and.b32  	%r355, %r115, 2147483640;
	setp.ne.s32 	%p14, %r353, %r355;
	@%p14 bra 	$L__BB0_111;
$L__BB0_112:
	and.b32  	%r106, %r115, 7;
	setp.eq.s32 	%p15, %r106, 0;
	@%p15 bra 	$L__BB0_120;
	add.s32 	%r155, %r106, -1;
	setp.lt.u32 	%p16, %r155, 3;
	@%p16 bra 	$L__BB0_115;
	mad.lo.s32 	%r156, %r355, %r117, %r7;
	mul.wide.s32 	%rd49, %r156, 4;
	add.s64 	%rd50, %rd6, %rd49;
	ld.global.f32 	%f196, [%rd50];
	add.s64 	%rd51, %rd5, %rd49;
	ld.global.f32 	%f197, [%rd51];
	max.f32 	%f198, %f196, 0fFF800000;
	sub.f32 	%f199, %f196, %f198;
	mul.f32 	%f200, %f199, 0f3FB8AA3B;
	ex2.approx.f32 	%f201, %f200;
	mov.f32 	%f202, 0fFF800000;
	sub.f32 	%f203, %f202, %f198;
	mul.f32 	%f204, %f203, 0f3FB8AA3B;
	ex2.approx.f32 	%f205, %f204;
	mul.f32 	%f206, %f205, 0f00000000;
	fma.rn.f32 	%f207, %f197, %f201, %f206;
	st.global.f32 	[%rd50], %f198;
	st.global.f32 	[%rd51], %f207;
	mul.wide.s32 	%rd52, %r117, 4;
	add.s64 	%rd53, %rd50, %rd52;
	ld.global.f32 	%f208, [%rd53];
	add.s64 	%rd54, %rd51, %rd52;
	ld.global.f32 	%f209, [%rd54];
	max.f32 	%f210, %f208, 0fFF800000;
	sub.f32 	%f211, %f208, %f210;
	mul.f32 	%f212, %f211, 0f3FB8AA3B;
	ex2.approx.f32 	%f213, %f212;
	sub.f32 	%f214, %f202, %f210;
	mul.f32 	%f215, %f214, 0f3FB8AA3B;
	ex2.approx.f32 	%f216, %f215;
	mul.f32 	%f217, %f216, 0f00000000;
	fma.rn.f32 	%f218, %f209, %f213, %f217;
	st.global.f32 	[%rd53], %f210;
	st.global.f32 	[%rd54], %f218;
	add.s64 	%rd55, %rd53, %rd52;
	ld.global.f32 	%f219, [%rd55];
	add.s64 	%rd56, %rd54, %rd52;
	ld.global.f32 	%f220, [%rd56];
	max.f32 	%f221, %f219, 0fFF800000;
	sub.f32 	%f222, %f219, %f221;
	mul.f32 	%f223, %f222, 0f3FB8AA3B;
	ex2.approx.f32 	%f224, %f223;
	sub.f32 	%f225, %f202, %f221;
	mul.f32 	%f226, %f225, 0f3FB8AA3B;
	ex2.approx.f32 	%f227, %f226;
	mul.f32 	%f228, %f227, 0f00000000;
	fma.rn.f32 	%f229, %f220, %f224, %f228;
	st.global.f32 	[%rd55], %f221;
	st.global.f32 	[%rd56], %f229;
	add.s64 	%rd57, %rd55, %rd52;
	ld.global.f32 	%f230, [%rd57];
	add.s64 	%rd58, %rd56, %rd52;
	ld.global.f32 	%f231, [%rd58];
	max.f32 	%f232, %f230, 0fFF800000;
	sub.f32 	%f233, %f230, %f232;
	mul.f32 	%f234, %f233, 0f3FB8AA3B;
	ex2.approx.f32 	%f235, %f234;
	sub.f32 	%f236, %f202, %f232;
	mul.f32 	%f237, %f236, 0f3FB8AA3B;
	ex2.approx.f32 	%f238, %f237;
	mul.f32 	%f239, %f238, 0f00000000;
	fma.rn.f32 	%f240, %f231, %f235, %f239;
	st.global.f32 	[%rd57], %f232;
	st.global.f32 	[%rd58], %f240;
	add.s32 	%r355, %r355, 4;
$L__BB0_115:
	and.b32  	%r157, %r115, 3;
	setp.eq.s32 	%p17, %r157, 0;
	@%p17 bra 	$L__BB0_120;
	setp.eq.s32 	%p18, %r157, 1;
	@%p18 bra 	$L__BB0_118;
	mad.lo.s32 	%r158, %r355, %r117, %r7;
	mul.wide.s32 	%rd59, %r158, 4;
	add.s64 	%rd60, %rd6, %rd59;
	ld.global.f32 	%f241, [%rd60];
	add.s64 	%rd61, %rd5, %rd59;
	ld.global.f32 	%f242, [%rd61];
	max.f32 	%f243, %f241, 0fFF800000;
	sub.f32 	%f244, %f241, %f243;
	mul.f32 	%f245, %f244, 0f3FB8AA3B;
	ex2.approx.f32 	%f246, %f245;
	mov.f32 	%f247, 0fFF800000;
	sub.f32 	%f248, %f247, %f243;
	mul.f32 	%f249, %f248, 0f3FB8AA3B;
	ex2.approx.f32 	%f250, %f249;
	mul.f32 	%f251, %f250, 0f00000000;
	fma.rn.f32 	%f252, %f242, %f246, %f251;
	st.global.f32 	[%rd60], %f243;
	st.global.f32 	[%rd61], %f252;
	mul.wide.s32 	%rd62, %r117, 4;
	add.s64 	%rd63, %rd60, %rd62;
	ld.global.f32 	%f253, [%rd63];
	add.s64 	%rd64, %rd61, %rd62;
	ld.global.f32 	%f254, [%rd64];
	max.f32 	%f255, %f253, 0fFF800000;
	sub.f32 	%f256, %f253, %f255;
	mul.f32 	%f257, %f256, 0f3FB8AA3B;
	ex2.approx.f32 	%f258, %f257;
	sub.f32 	%f259, %f247, %f255;
	mul.f32 	%f260, %f259, 0f3FB8AA3B;
	ex2.approx.f32 	%f261, %f260;
	mul.f32 	%f262, %f261, 0f00000000;
	fma.rn.f32 	%f263, %f254, %f258, %f262;
	st.global.f32 	[%rd63], %f255;
	st.global.f32 	[%rd64], %f263;
	add.s32 	%r355, %r355, 2;
$L__BB0_118:
	and.b32  	%r159, %r115, 1;
	setp.eq.b32 	%p19, %r159, 1;
	not.pred 	%p20, %p19;
	@%p20 bra 	$L__BB0_120;
	mad.lo.s32 	%r160, %r355, %r117, %r7;
	mul.wide.s32 	%rd65, %r160, 4;
	add.s64 	%rd66, %rd6, %rd65;
	ld.global.f32 	%f264, [%rd66];
	add.s64 	%rd67, %rd5, %rd65;
	ld.global.f32 	%f265, [%rd67];
	max.f32 	%f266, %f264, 0fFF800000;
	sub.f32 	%f267, %f264, %f266;
	mul.f32 	%f268, %f267, 0f3FB8AA3B;
	ex2.approx.f32 	%f269, %f268;
	mov.f32 	%f270, 0fFF800000;
	sub.f32 	%f271, %f270, %f266;
	mul.f32 	%f272, %f271, 0f3FB8AA3B;
	ex2.approx.f32 	%f273, %f272;
	mul.f32 	%f274, %f273, 0f00000000;
	fma.rn.f32 	%f275, %f265, %f269, %f274;
	st.global.f32 	[%rd66], %f266;
	st.global.f32 	[%rd67], %f275;
$L__BB0_120:
	ld.param.u32 	%r312, [_Z25flash_attn_forward_kernelPKfS0_S0_iiiiiifPfS1_S1__param_5];
	bar.sync 	0;
	add.s32 	%r313, %r313, 1;
	setp.ne.s32 	%p86, %r313, %r312;
	@%p86 bra 	$L__BB0_2;
$L__BB0_121:
	ret;

}
	// .globl	_Z16matrix_transposePKfPfii
.visible .entry _Z16matrix_transposePKfPfii(
	.param .u64 .ptr .align 1 _Z16matrix_transposePKfPfii_param_0,
	.param .u64 .ptr .align 1 _Z16matrix_transposePKfPfii_param_1,
	.param .u32 _Z16matrix_transposePKfPfii_param_2,
	.param .u32 _Z16matrix_transposePKfPfii_param_3
)
{
	.reg .pred 	%p<4>;
	.reg .b32 	%r<15>;
	.reg .b32 	%f<2>;
	.reg .b64 	%rd<9>;

	ld.param.u64 	%rd1, [_Z16matrix_transposePKfPfii_param_0];
	ld.param.u64 	%rd2, [_Z16matrix_transposePKfPfii_param_1];
	ld.param.u32 	%r3, [_Z16matrix_transposePKfPfii_param_2];
	ld.param.u32 	%r5, [_Z16matrix_transposePKfPfii_param_3];
	mov.u32 	%r6, %ctaid.x;
	mov.u32 	%r7, %ntid.x;
	mov.u32 	%r8, %tid.x;
	mad.lo.s32 	%r1, %r6, %r7, %r8;
	mov.u32 	%r9, %ctaid.y;
	mov.u32 	%r10, %ntid.y;
	mov.u32 	%r11, %tid.y;
	mad.lo.s32 	%r12, %r9, %r10, %r11;
	setp.ge.s32 	%p1, %r1, %r3;
	setp.gt.s32 	%p2, %r12, %r5;
	or.pred  	%p3, %p1, %p2;
	@%p3 bra 	$L__BB1_2;
	cvta.to.global.u64 	%rd3, %rd1;
	cvta.to.global.u64 	%rd4, %rd2;
	mad.lo.s32 	%r13, %r5, %r1, %r12;
	mul.wide.s32 	%rd5, %r13, 4;
	add.s64 	%rd6, %rd3, %rd5;
	ld.global.f32 	%f1, [%rd6];
	mad.lo.s32 	%r14, %r3, %r12, %r1;
	mul.wide.s32 	%rd7, %r14, 4;
	add.s64 	%rd8, %rd4, %rd7;
	st.global.f32 	[%rd8], %f1;
$L__BB1_2:
	ret;

}
	// .globl	_Z15matrix_multiplyPKfS0_Pfiii
.visible .entry _Z15matrix_multiplyPKfS0_Pfiii(
	.param .u64 .ptr .align 1 _Z15matrix_multiplyPKfS0_Pfiii_param_0,
	.param .u64 .ptr .align 1 _Z15matrix_multiplyPKfS0_Pfiii_param_1,
	.param .u64 .ptr .align 1 _Z15matrix_multiplyPKfS0_Pfiii_param_2,
	.param .u32 _Z15matrix_multiplyPKfS0_Pfiii_param_3,
	.param .u32 _Z15matrix_multiplyPKfS0_Pfiii_param_4,
	.param .u32 _Z15matrix_multiplyPKfS0_Pfiii_param_5
)
{
	.reg .pred 	%p<13>;
	.reg .b32 	%r<46>;
	.reg .b32 	%f<68>;
	.reg .b64 	%rd<40>;

	ld.param.u64 	%rd5, [_Z15matrix_multiplyPKfS0_Pfiii_param_0];
	ld.param.u64 	%rd6, [_Z15matrix_multiplyPKfS0_Pfiii_param_1];
	ld.param.u64 	%rd4, [_Z15matrix_multiplyPKfS0_Pfiii_param_2];
	ld.param.u32 	%r22, [_Z15matrix_multiplyPKfS0_Pfiii_param_3];
	ld.param.u32 	%r23, [_Z15matrix_multiplyPKfS0_Pfiii_param_4];
	ld.param.u32 	%r21, [_Z15matrix_multiplyPKfS0_Pfiii_param_5];
	cvta.to.global.u64 	%rd1, %rd6;
	cvta.to.global.u64 	%rd2, %rd5;
	mov.u32 	%r24, %ctaid.x;
	mov.u32 	%r25, %ntid.x;
	mov.u32 	%r26, %tid.x;
	mad.lo.s32 	%r1, %r24, %r25, %r26;
	mov.u32 	%r27, %ctaid.y;
	mov.u32 	%r28, %ntid.y;
	mov.u32 	%r29, %tid.y;
	mad.lo.s32 	%r30, %r27, %r28, %r29;
	setp.ge.s32 	%p1, %r1, %r22;
	setp.gt.s32 	%p2, %r30, %r23;
	or.pred  	%p3, %p1, %p2;
	@%p3 bra 	$L__BB2_14;
	setp.lt.s32 	%p4, %r21, 1;
	mov.f32 	%f67, 0f00000000;
	@%p4 bra 	$L__BB2_13;
	mul.lo.s32 	%r3, %r21, %r1;
	and.b32  	%r4, %r21, 7;
	setp.lt.u32 	%p5, %r21, 8;
	mov.f32 	%f67, 0f00000000;
	mov.b32 	%r44, 0;
	@%p5 bra 	$L__BB2_5;
	and.b32  	%r44, %r21, 2147483640;
	neg.s32 	%r42, %r44;
	shl.b32 	%r7, %r23, 3;
	add.s64 	%rd3, %rd2, 16;
	mov.f32 	%f67, 0f00000000;
	mul.wide.s32 	%rd11, %r23, 4;
	mov.u32 	%r40, %r3;
	mov.u32 	%r41, %r30;
$L__BB2_4:
	.pragma "nounroll";
	mul.wide.s32 	%rd7, %r40, 4;
	add.s64 	%rd8, %rd3, %rd7;
	ld.global.f32 	%f17, [%rd8+-16];
	mul.wide.s32 	%rd9, %r41, 4;
	add.s64 	%rd10, %rd1, %rd9;
	ld.global.f32 	%f18, [%rd10];
	fma.rn.f32 	%f19, %f17, %f18, %f67;
	ld.global.f32 	%f20, [%rd8+-12];
	add.s64 	%rd12, %rd10, %rd11;
	ld.global.f32 	%f21, [%rd12];
	fma.rn.f32 	%f22, %f20, %f21, %f19;
	ld.global.f32 	%f23, [%rd8+-8];
	add.s64 	%rd13, %rd12, %rd11;
	ld.global.f32 	%f24, [%rd13];
	fma.rn.f32 	%f25, %f23, %f24, %f22;
	ld.global.f32 	%f26, [%rd8+-4];
	add.s64 	%rd14, %rd13, %rd11;
	ld.global.f32 	%f27, [%rd14];
	fma.rn.f32 	%f28, %f26, %f27, %f25;
	ld.global.f32 	%f29, [%rd8];
	add.s64 	%rd15, %rd14, %rd11;
	ld.global.f32 	%f30, [%rd15];
	fma.rn.f32 	%f31, %f29, %f30, %f28;
	ld.global.f32 	%f32, [%rd8+4];
	add.s64 	%rd16, %rd15, %rd11;
	ld.global.f32 	%f33, [%rd16];
	fma.rn.f32 	%f34, %f32, %f33, %f31;
	ld.global.f32 	%f35, [%rd8+8];
	add.s64 	%rd17, %rd16, %rd11;
	ld.global.f32 	%f36, [%rd17];
	fma.rn.f32 	%f37, %f35, %f36, %f34;
	ld.global.f32 	%f38, [%rd8+12];
	add.s64 	%rd18, %rd17, %rd11;
	ld.global.f32 	%f39, [%rd18];
	fma.rn.f32 	%f67, %f38, %f39, %f37;
	add.s32 	%r42, %r42, 8;
	add.s32 	%r41, %r41, %r7;
	add.s32 	%r40, %r40, 8;
	setp.ne.s32 	%p6, %r42, 0;
	@%p6 bra 	$L__BB2_4;
$L__BB2_5:
	setp.eq.s32 	%p7, %r4, 0;
	@%p7 bra 	$L__BB2_13;
	and.b32  	%r15, %r21, 3;
	setp.lt.u32 	%p8, %r4, 4;
	@%p8 bra 	$L__BB2_8;
	add.s32 	%r32, %r44, %r3;
	mul.wide.s32 	%rd19, %r32, 4;
	add.s64 	%rd20, %rd2, %rd19;
	ld.global.f32 	%f41, [%rd20];
	mad.lo.s32 	%r33, %r44, %r23, %r30;
	mul.wide.s32 	%rd21, %r33, 4;
	add.s64 	%rd22, %rd1, %rd21;
	ld.global.f32 	%f42, [%rd22];
	fma.rn.f32 	%f43, %f41, %f42, %f67;
	ld.global.f32 	%f44, [%rd20+4];
	mul.wide.s32 	%rd23, %r23, 4;
	add.s64 	%rd24, %rd22, %rd23;
	ld.global.f32 	%f45, [%rd24];
	fma.rn.f32 	%f46, %f44, %f45, %f43;
	ld.global.f32 	%f47, [%rd20+8];
	add.s64 	%rd25, %rd24, %rd23;
	ld.global.f32 	%f48, [%rd25];
	fma.rn.f32 	%f49, %f47, %f48, %f46;
	ld.global.f32 	%f50, [%rd20+12];
	add.s64 	%rd26, %rd25, %rd23;
	ld.global.f32 	%f51, [%rd26];
	fma.rn.f32 	%f67, %f50, %f51, %f49;
	add.s32 	%r44, %r44, 4;
$L__BB2_8:
	setp.eq.s32 	%p9, %r15, 0;
	@%p9 bra 	$L__BB2_13;
	setp.eq.s32 	%p10, %r15, 1;
	@%p10 bra 	$L__BB2_11;
	add.s32 	%r34, %r44, %r3;
	mul.wide.s32 	%rd27, %r34, 4;
	add.s64 	%rd28, %rd2, %rd27;
	ld.global.f32 	%f53, [%rd28];
	mad.lo.s32 	%r35, %r44, %r23, %r30;
	mul.wide.s32 	%rd29, %r35, 4;
	add.s64 	%rd30, %rd1, %rd29;
	ld.global.f32 	%f54, [%rd30];
	fma.rn.f32 	%f55, %f53, %f54, %f67;
	ld.global.f32 	%f56, [%rd28+4];
	mul.wide.s32 	%rd31, %r23, 4;
	add.s64 	%rd32, %rd30, %rd31;
	ld.global.f32 	%f57, [%rd32];
	fma.rn.f32 	%f67, %f56, %f57, %f55;
	add.s32 	%r44, %r44, 2;
$L__BB2_11:
	and.b32  	%r36, %r21, 1;
	setp.eq.b32 	%p11, %r36, 1;
	not.pred 	%p12, %p11;
	@%p12 bra 	$L__BB2_13;
	add.s32 	%r37, %r44, %r3;
	mul.wide.s32 	%rd33, %r37, 4;
	add.s64 	%rd34, %rd2, %rd33;
	ld.global.f32 	%f58, [%rd34];
	mad.lo.s32 	%r38, %r44, %r23, %r30;
	mul.wide.s32 	%rd35, %r38, 4;
	add.s64 	%rd36, %rd1, %rd35;
	ld.global.f32 	%f59, [%rd36];
	fma.rn.f32 	%f67, %f58, %f59, %f67;
$L__BB2_13:
	mad.lo.s32 	%r39, %r23, %r1, %r30;
	cvta.to.global.u64 	%rd37, %rd4;
	mul.wide.s32 	%rd38, %r39, 4;
	add.s64 	%rd39, %rd37, %rd38;
	st.global.f32 	[%rd39], %f67;
$L__BB2_14:
	ret;

}
	// .globl	_Z12array_dividePffi
.visible .entry _Z12array_dividePffi(
	.param .u64 .ptr .align 1 _Z12array_dividePffi_param_0,
	.param .f32 _Z12array_dividePffi_param_1,
	.param .u32 _Z12array_dividePffi_param_2
)
{
	.reg .pred 	%p<2>;
	.reg .b32 	%r<6>;
	.reg .b32 	%f<4>;
	.reg .b64 	%rd<5>;

	ld.param.u64 	%rd1, [_Z12array_dividePffi_param_0];
	ld.param.f32 	%f1, [_Z12array_dividePffi_param_1];
	ld.param.u32 	%r2, [_Z12array_dividePffi_param_2];
	mov.u32 	%r3, %ctaid.x;
	mov.u32 	%r4, %ntid.x;
	mov.u32 	%r5, %tid.x;
	mad.lo.s32 	%r1, %r3, %r4, %r5;
	setp.ge.s32 	%p1, %r1, %r2;
	@%p1 bra 	$L__BB3_2;
	cvta.to.global.u64 	%rd2, %rd1;
	mul.wide.s32 	%rd3, %r1, 4;
	add.s64 	%rd4, %rd2, %rd3;
	ld.global.f32 	%f2, [%rd4];
	div.rn.f32 	%f3, %f2, %f1;
	st.global.f32 	[%rd4], %f3;
$L__BB3_2:
	ret;

}
	// .globl	_Z14matrix_softmaxPfii
.visible .entry _Z14matrix_softmaxPfii(
	.param .u64 .ptr .align 1 _Z14matrix_softmaxPfii_param_0,
	.param .u32 _Z14matrix_softmaxPfii_param_1,
	.param .u32 _Z14matrix_softmaxPfii_param_2
)
{
	.reg .pred 	%p<29>;
	.reg .b32 	%r<123>;
	.reg .b32 	%f<366>;
	.reg .b64 	%rd<30>;

	ld.param.u64 	%rd5, [_Z14matrix_softmaxPfii_param_0];
	ld.param.u32 	%r59, [_Z14matrix_softmaxPfii_param_1];
	ld.param.u32 	%r58, [_Z14matrix_softmaxPfii_param_2];
	cvta.to.global.u64 	%rd1, %rd5;
	mov.u32 	%r60, %ctaid.x;
	mov.u32 	%r61, %ntid.x;
	mov.u32 	%r62, %tid.x;
	mad.lo.s32 	%r1, %r60, %r61, %r62;
	setp.ge.s32 	%p1, %r1, %r59;
	@%p1 bra 	$L__BB4_39;
	setp.lt.s32 	%p2, %r58, 1;
	mov.f32 	%f356, 0fFF800000;
	@%p2 bra 	$L__BB4_14;
	mul.lo.s32 	%r2, %r58, %r1;
	and.b32  	%r3, %r58, 15;
	setp.lt.u32 	%p3, %r58, 16;
	mov.f32 	%f356, 0fFF800000;
	mov.b32 	%r104, 0;
	@%p3 bra 	$L__BB4_5;
	and.b32  	%r104, %r58, 2147483632;
	neg.s32 	%r110, %r104;
	add.s64 	%rd2, %rd1, 32;
	mov.f32 	%f356, 0fFF800000;
	mov.u32 	%r109, %r2;
$L__BB4_4:
	.pragma "nounroll";
	mul.wide.s32 	%rd6, %r109, 4;
	add.s64 	%rd7, %rd2, %rd6;
	ld.global.f32 	%f30, [%rd7+-32];
	max.f32 	%f31, %f356, %f30;
	ld.global.f32 	%f32, [%rd7+-28];
	max.f32 	%f33, %f31, %f32;
	ld.global.f32 	%f34, [%rd7+-24];
	max.f32 	%f35, %f33, %f34;
	ld.global.f32 	%f36, [%rd7+-20];
	max.f32 	%f37, %f35, %f36;
	ld.global.f32 	%f38, [%rd7+-16];
	max.f32 	%f39, %f37, %f38;
	ld.global.f32 	%f40, [%rd7+-12];
	max.f32 	%f41, %f39, %f40;
	ld.global.f32 	%f42, [%rd7+-8];
	max.f32 	%f43, %f41, %f42;
	ld.global.f32 	%f44, [%rd7+-4];
	max.f32 	%f45, %f43, %f44;
	ld.global.f32 	%f46, [%rd7];
	max.f32 	%f47, %f45, %f46;
	ld.global.f32 	%f48, [%rd7+4];
	max.f32 	%f49, %f47, %f48;
	ld.global.f32 	%f50, [%rd7+8];
	max.f32 	%f51, %f49, %f50;
	ld.global.f32 	%f52, [%rd7+12];
	max.f32 	%f53, %f51, %f52;
	ld.global.f32 	%f54, [%rd7+16];
	max.f32 	%f55, %f53, %f54;
	ld.global.f32 	%f56, [%rd7+20];
	max.f32 	%f57, %f55, %f56;
	ld.global.f32 	%f58, [%rd7+24];
	max.f32 	%f59, %f57, %f58;
	ld.global.f32 	%f60, [%rd7+28];
	max.f32 	%f356, %f59, %f60;
	add.s32 	%r110, %r110, 16;
	add.s32 	%r109, %r109, 16;
	setp.eq.s32 	%p4, %r110, 0;
	@%p4 bra 	$L__BB4_5;
	bra.uni 	$L__BB4_4;
$L__BB4_5:
	setp.eq.s32 	%p5, %r3, 0;
	@%p5 bra 	$L__BB4_14;
	and.b32  	%r7, %r58, 7;
	setp.lt.u32 	%p6, %r3, 8;
	@%p6 bra 	$L__BB4_8;
	add.s32 	%r64, %r104, %r2;
	mul.wide.s32 	%rd8, %r64, 4;
	add.s64 	%rd9, %rd1, %rd8;
	ld.global.f32 	%f62, [%rd9];
	max.f32 	%f63, %f356, %f62;
	ld.global.f32 	%f64, [%rd9+4];
	max.f32 	%f65, %f63, %f64;
	ld.global.f32 	%f66, [%rd9+8];
	max.f32 	%f67, %f65, %f66;
	ld.global.f32 	%f68, [%rd9+12];
	max.f32 	%f69, %f67, %f68;
	ld.global.f32 	%f70, [%rd9+16];
	max.f32 	%f71, %f69, %f70;
	ld.global.f32 	%f72, [%rd9+20];
	max.f32 	%f73, %f71, %f72;
	ld.global.f32 	%f74, [%rd9+24];
	max.f32 	%f75, %f73, %f74;
	ld.global.f32 	%f76, [%rd9+28];
	max.f32 	%f356, %f75, %f76;
	add.s32 	%r104, %r104, 8;
$L__BB4_8:
	setp.eq.s32 	%p7, %r7, 0;
	@%p7 bra 	$L__BB4_14;
	and.b32  	%r10, %r58, 3;
	setp.lt.u32 	%p8, %r7, 4;
	@%p8 bra 	$L__BB4_11;
	add.s32 	%r65, %r104, %r2;
	mul.wide.s32 	%rd10, %r65, 4;
	add.s64 	%rd11, %rd1, %rd10;
	ld.global.f32 	%f78, [%rd11];
	max.f32 	%f79, %f356, %f78;
	ld.global.f32 	%f80, [%rd11+4];
	max.f32 	%f81, %f79, %f80;
	ld.global.f32 	%f82, [%rd11+8];
	max.f32 	%f83, %f81, %f82;
	ld.global.f32 	%f84, [%rd11+12];
	max.f32 	%f356, %f83, %f84;
	add.s32 	%r104, %r104, 4;
$L__BB4_11:
	setp.eq.s32 	%p9, %r10, 0;
	@%p9 bra 	$L__BB4_14;
	add.s32 	%r108, %r104, %r2;
	neg.s32 	%r107, %r10;
$L__BB4_13:
	.pragma "nounroll";
	mul.wide.s32 	%rd12, %r108, 4;
	add.s64 	%rd13, %rd1, %rd12;
	ld.global.f32 	%f85, [%rd13];
	max.f32 	%f356, %f356, %f85;
	add.s32 	%r108, %r108, 1;
	add.s32 	%r107, %r107, 1;
	setp.ne.s32 	%p10, %r107, 0;
	@%p10 bra 	$L__BB4_13;
$L__BB4_14:
	setp.lt.s32 	%p11, %r58, 1;
	mov.f32 	%f364, 0f00000000;
	@%p11 bra 	$L__BB4_26;
	mul.lo.s32 	%r19, %r58, %r1;
	and.b32  	%r20, %r58, 7;
	setp.lt.u32 	%p12, %r58, 8;
	mov.f32 	%f364, 0f00000000;
	mov.b32 	%r111, 0;
	@%p12 bra 	$L__BB4_18;
	and.b32  	%r111, %r58, 2147483640;
	neg.s32 	%r115, %r111;
	add.s64 	%rd3, %rd1, 16;
	mov.f32 	%f364, 0f00000000;
	mov.u32 	%r114, %r19;
$L__BB4_17:
	.pragma "nounroll";
	mul.wide.s32 	%rd14, %r114, 4;
	add.s64 	%rd15, %rd3, %rd14;
	ld.global.f32 	%f90, [%rd15+-16];
	sub.f32 	%f91, %f90, %f356;
	fma.rn.f32 	%f92, %f91, 0f3BBB989D, 0f3F000000;
	cvt.sat.f32.f32 	%f93, %f92;
	mov.f32 	%f94, 0f4B400001;
	mov.f32 	%f95, 0f437C0000;
	fma.rm.f32 	%f96, %f93, %f95, %f94;
	add.f32 	%f97, %f96, 0fCB40007F;
	neg.f32 	%f98, %f97;
	fma.rn.f32 	%f99, %f91, 0f3FB8AA3B, %f98;
	fma.rn.f32 	%f100, %f91, 0f32A57060, %f99;
	mov.b32 	%r67, %f96;
	shl.b32 	%r68, %r67, 23;
	mov.b32 	%f101, %r68;
	ex2.approx.ftz.f32 	%f102, %f100;
	mul.f32 	%f103, %f102, %f101;
	st.global.f32 	[%rd15+-16], %f103;
	add.f32 	%f104, %f364, %f103;
	ld.global.f32 	%f105, [%rd15+-12];
	sub.f32 	%f106, %f105, %f356;
	fma.rn.f32 	%f107, %f106, 0f3BBB989D, 0f3F000000;
	cvt.sat.f32.f32 	%f108, %f107;
	fma.rm.f32 	%f109, %f108, %f95, %f94;
	add.f32 	%f110, %f109, 0fCB40007F;
	neg.f32 	%f111, %f110;
	fma.rn.f32 	%f112, %f106, 0f3FB8AA3B, %f111;
	fma.rn.f32 	%f113, %f106, 0f32A57060, %f112;
	mov.b32 	%r69, %f109;
	shl.b32 	%r70, %r69, 23;
	mov.b32 	%f114, %r70;
	ex2.approx.ftz.f32 	%f115, %f113;
	mul.f32 	%f116, %f115, %f114;
	st.global.f32 	[%rd15+-12], %f116;
	add.f32 	%f117, %f104, %f116;
	ld.global.f32 	%f118, [%rd15+-8];
	sub.f32 	%f119, %f118, %f356;
	fma.rn.f32 	%f120, %f119, 0f3BBB989D, 0f3F000000;
	cvt.sat.f32.f32 	%f121, %f120;
	fma.rm.f32 	%f122, %f121, %f95, %f94;
	add.f32 	%f123, %f122, 0fCB40007F;
	neg.f32 	%f124, %f123;
	fma.rn.f32 	%f125, %f119, 0f3FB8AA3B, %f124;
	fma.rn.f32 	%f126, %f119, 0f32A57060, %f125;
	mov.b32 	%r71, %f122;
	shl.b32 	%r72, %r71, 23;
	mov.b32 	%f127, %r72;
	ex2.approx.ftz.f32 	%f128, %f126;
	mul.f32 	%f129, %f128, %f127;
	st.global.f32 	[%rd15+-8], %f129;
	add.f32 	%f130, %f117, %f129;
	ld.global.f32 	%f131, [%rd15+-4];
	sub.f32 	%f132, %f131, %f356;
	fma.rn.f32 	%f133, %f132, 0f3BBB989D, 0f3F000000;
	cvt.sat.f32.f32 	%f134, %f133;
	fma.rm.f32 	%f135, %f134, %f95, %f94;
	add.f32 	%f136, %f135, 0fCB40007F;
	neg.f32 	%f137, %f136;
	fma.rn.f32 	%f138, %f132, 0f3FB8AA3B, %f137;
	fma.rn.f32 	%f139, %f132, 0f32A57060, %f138;
	mov.b32 	%r73, %f135;
	shl.b32 	%r74, %r73, 23;
	mov.b32 	%f140, %r74;
	ex2.approx.ftz.f32 	%f141, %f139;
	mul.f32 	%f142, %f141, %f140;
	st.global.f32 	[%rd15+-4], %f142;
	add.f32 	%f143, %f130, %f142;
	ld.global.f32 	%f144, [%rd15];
	sub.f32 	%f145, %f144, %f356;
	fma.rn.f32 	%f146, %f145, 0f3BBB989D, 0f3F000000;
	cvt.sat.f32.f32 	%f147, %f146;
	fma.rm.f32 	%f148, %f147, %f95, %f94;
	add.f32 	%f149, %f148, 0fCB40007F;
	neg.f32 	%f150, %f149;
	fma.rn.f32 	%f151, %f145, 0f3FB8AA3B, %f150;
	fma.rn.f32 	%f152, %f145, 0f32A57060, %f151;
	mov.b32 	%r75, %f148;
	shl.b32 	%r76, %r75, 23;
	mov.b32 	%f153, %r76;
	ex2.approx.ftz.f32 	%f154, %f152;
	mul.f32 	%f155, %f154, %f153;
	st.global.f32 	[%rd15], %f155;
	add.f32 	%f156, %f143, %f155;
	ld.global.f32 	%f157, [%rd15+4];
	sub.f32 	%f158, %f157, %f356;
	fma.rn.f32 	%f159, %f158, 0f3BBB989D, 0f3F000000;
	cvt.sat.f32.f32 	%f160, %f159;
	fma.rm.f32 	%f161, %f160, %f95, %f94;
	add.f32 	%f162, %f161, 0fCB40007F;
	neg.f32 	%f163, %f162;
	fma.rn.f32 	%f164, %f158, 0f3FB8AA3B, %f163;
	fma.rn.f32 	%f165, %f158, 0f32A57060, %f164;
	mov.b32 	%r77, %f161;
	shl.b32 	%r78, %r77, 23;
	mov.b32 	%f166, %r78;
	ex2.approx.ftz.f32 	%f167, %f165;
	mul.f32 	%f168, %f167, %f166;
	st.global.f32 	[%rd15+4], %f168;
	add.f32 	%f169, %f156, %f168;
	ld.global.f32 	%f170, [%rd15+8];
	sub.f32 	%f171, %f170, %f356;
	fma.rn.f32 	%f172, %f171, 0f3BBB989D, 0f3F000000;
	cvt.sat.f32.f32 	%f173, %f172;
	fma.rm.f32 	%f174, %f173, %f95, %f94;
	add.f32 	%f175, %f174, 0fCB40007F;
	neg.f32 	%f176, %f175;
	fma.rn.f32 	%f177, %f171, 0f3FB8AA3B, %f176;
	fma.rn.f32 	%f178, %f171, 0f32A57060, %f177;
	mov.b32 	%r79, %f174;
	shl.b32 	%r80, %r79, 23;
	mov.b32 	%f179, %r80;
	ex2.approx.ftz.f32 	%f180, %f178;
	mul.f32 	%f181, %f180, %f179;
	st.global.f32 	[%rd15+8], %f181;
	add.f32 	%f182, %f169, %f181;
	ld.global.f32 	%f183, [%rd15+12];
	sub.f32 	%f184, %f183, %f356;
	fma.rn.f32 	%f185, %f184, 0f3BBB989D, 0f3F000000;
	cvt.sat.f32.f32 	%f186, %f185;
	fma.rm.f32 	%f187, %f186, %f95, %f94;
	add.f32 	%f188, %f187, 0fCB40007F;
	neg.f32 	%f189, %f188;
	fma.rn.f32 	%f190, %f184, 0f3FB8AA3B, %f189;
	fma.rn.f32 	%f191, %f184, 0f32A57060, %f190;
	mov.b32 	%r81, %f187;
	shl.b32 	%r82, %r81, 23;
	mov.b32 	%f192, %r82;
	ex2.approx.ftz.f32 	%f193, %f191;
	mul.f32 	%f194, %f193, %f192;
	st.global.f32 	[%rd15+12], %f194;
	add.f32 	%f364, %f182, %f194;
	add.s32 	%r115, %r115, 8;
	add.s32 	%r114, %r114, 8;
	setp.eq.s32 	%p13, %r115, 0;
	@%p13 bra 	$L__BB4_18;
	bra.uni 	$L__BB4_17;
$L__BB4_18:
	setp.eq.s32 	%p14, %r20, 0;
	@%p14 bra 	$L__BB4_26;
	and.b32  	%r28, %r58, 3;
	setp.lt.u32 	%p15, %r20, 4;
	@%p15 bra 	$L__BB4_21;
	add.s32 	%r83, %r111, %r19;
	mul.wide.s32 	%rd16, %r83, 4;
	add.s64 	%rd17, %rd1, %rd16;
	ld.global.f32 	%f196, [%rd17];
	sub.f32 	%f197, %f196, %f356;
	fma.rn.f32 	%f198, %f197, 0f3BBB989D, 0f3F000000;
	cvt.sat.f32.f32 	%f199, %f198;
	mov.f32 	%f200, 0f4B400001;
	mov.f32 	%f201, 0f437C0000;
	fma.rm.f32 	%f202, %f199, %f201, %f200;
	add.f32 	%f203, %f202, 0fCB40007F;
	neg.f32 	%f204, %f203;
	fma.rn.f32 	%f205, %f197, 0f3FB8AA3B, %f204;
	fma.rn.f32 	%f206, %f197, 0f32A57060, %f205;
	mov.b32 	%r84, %f202;
	shl.b32 	%r85, %r84, 23;
	mov.b32 	%f207, %r85;
	ex2.approx.ftz.f32 	%f208, %f206;
	mul.f32 	%f209, %f208, %f207;
	st.global.f32 	[%rd17], %f209;
	add.f32 	%f210, %f364, %f209;
	ld.global.f32 	%f211, [%rd17+4];
	sub.f32 	%f212, %f211, %f356;
	fma.rn.f32 	%f213, %f212, 0f3BBB989D, 0f3F000000;
	cvt.sat.f32.f32 	%f214, %f213;
	fma.rm.f32 	%f215, %f214, %f201, %f200;
	add.f32 	%f216, %f215, 0fCB40007F;
	neg.f32 	%f217, %f216;
	fma.rn.f32 	%f218, %f212, 0f3FB8AA3B, %f217;
	fma.rn.f32 	%f219, %f212, 0f32A57060, %f218;
	mov.b32 	%r86, %f215;
	shl.b32 	%r87, %r86, 23;
	mov.b32 	%f220, %r87;
	ex2.approx.ftz.f32 	%f221, %f219;
	mul.f32 	%f222, %f221, %f220;
	st.global.f32 	[%rd17+4], %f222;
	add.f32 	%f223, %f210, %f222;
	ld.global.f32 	%f224, [%rd17+8];
	sub.f32 	%f225, %f224, %f356;
	fma.rn.f32 	%f226, %f225, 0f3BBB989D, 0f3F000000;
	cvt.sat.f32.f32 	%f227, %f226;
	fma.rm.f32 	%f228, %f227, %f201, %f200;
	add.f32 	%f229, %f228, 0fCB40007F;
	neg.f32 	%f230, %f229;
	fma.rn.f32 	%f231, %f225, 0f3FB8AA3B, %f230;
	fma.rn.f32 	%f232, %f225, 0f32A57060, %f231;
	mov.b32 	%r88, %f228;
	shl.b32 	%r89, %r88, 23;
	mov.b32 	%f233, %r89;
	ex2.approx.ftz.f32 	%f234, %f232;
	mul.f32 	%f235, %f234, %f233;
	st.global.f32 	[%rd17+8], %f235;
	add.f32 	%f236, %f223, %f235;
	ld.global.f32 	%f237, [%rd17+12];
	sub.f32 	%f238, %f237, %f356;
	fma.rn.f32 	%f239, %f238, 0f3BBB989D, 0f3F000000;
	cvt.sat.f32.f32 	%f240, %f239;
	fma.rm.f32 	%f241, %f240, %f201, %f200;
	add.f32 	%f242, %f241, 0fCB40007F;
	neg.f32 	%f243, %f242;
	fma.rn.f32 	%f244, %f238, 0f3FB8AA3B, %f243;
	fma.rn.f32 	%f245, %f238, 0f32A57060, %f244;
	mov.b32 	%r90, %f241;
	shl.b32 	%r91, %r90, 23;
	mov.b32 	%f246, %r91;
	ex2.approx.ftz.f32 	%f247, %f245;
	mul.f32 	%f248, %f247, %f246;
	st.global.f32 	[%rd17+12], %f248;
	add.f32 	%f364, %f236, %f248;
	add.s32 	%r111, %r111, 4;
$L__BB4_21:
	setp.eq.s32 	%p16, %r28, 0;
	@%p16 bra 	$L__BB4_26;
	setp.eq.s32 	%p17, %r28, 1;
	@%p17 bra 	$L__BB4_24;
	add.s32 	%r92, %r111, %r19;
	mul.wide.s32 	%rd18, %r92, 4;
	add.s64 	%rd19, %rd1, %rd18;
	ld.global.f32 	%f250, [%rd19];
	sub.f32 	%f251, %f250, %f356;
	fma.rn.f32 	%f252, %f251, 0f3BBB989D, 0f3F000000;
	cvt.sat.f32.f32 	%f253, %f252;
	mov.f32 	%f254, 0f4B400001;
	mov.f32 	%f255, 0f437C0000;
	fma.rm.f32 	%f256, %f253, %f255, %f254;
	add.f32 	%f257, %f256, 0fCB40007F;
	neg.f32 	%f258, %f257;
	fma.rn.f32 	%f259, %f251, 0f3FB8AA3B, %f258;
	fma.rn.f32 	%f260, %f251, 0f32A57060, %f259;
	mov.b32 	%r93, %f256;
	shl.b32 	%r94, %r93, 23;
	mov.b32 	%f261, %r94;
	ex2.approx.ftz.f32 	%f262, %f260;
	mul.f32 	%f263, %f262, %f261;
	st.global.f32 	[%rd19], %f263;
	add.f32 	%f264, %f364, %f263;
	ld.global.f32 	%f265, [%rd19+4];
	sub.f32 	%f266, %f265, %f356;
	fma.rn.f32 	%f267, %f266, 0f3BBB989D, 0f3F000000;
	cvt.sat.f32.f32 	%f268, %f267;
	fma.rm.f32 	%f269, %f268, %f255, %f254;
	add.f32 	%f270, %f269, 0fCB40007F;
	neg.f32 	%f271, %f270;
	fma.rn.f32 	%f272, %f266, 0f3FB8AA3B, %f271;
	fma.rn.f32 	%f273, %f266, 0f32A57060, %f272;
	mov.b32 	%r95, %f269;
	shl.b32 	%r96, %r95, 23;
	mov.b32 	%f274, %r96;
	ex2.approx.ftz.f32 	%f275, %f273;
	mul.f32 	%f276, %f275, %f274;
	st.global.f32 	[%rd19+4], %f276;
	add.f32 	%f364, %f264, %f276;
	add.s32 	%r111, %r111, 2;
$L__BB4_24:
	and.b32  	%r97, %r58, 1;
	setp.eq.b32 	%p18, %r97, 1;
	not.pred 	%p19, %p18;
	@%p19 bra 	$L__BB4_26;
	add.s32 	%r98, %r111, %r19;
	mul.wide.s32 	%rd20, %r98, 4;
	add.s64 	%rd21, %rd1, %rd20;
	ld.global.f32 	%f277, [%rd21];
	sub.f32 	%f278, %f277, %f356;
	fma.rn.f32 	%f279, %f278, 0f3BBB989D, 0f3F000000;
	cvt.sat.f32.f32 	%f280, %f279;
	mov.f32 	%f281, 0f4B400001;
	mov.f32 	%f282, 0f437C0000;
	fma.rm.f32 	%f283, %f280, %f282, %f281;
	add.f32 	%f284, %f283, 0fCB40007F;
	neg.f32 	%f285, %f284;
	fma.rn.f32 	%f286, %f278, 0f3FB8AA3B, %f285;
	fma.rn.f32 	%f287, %f278, 0f32A57060, %f286;
	mov.b32 	%r99, %f283;
	shl.b32 	%r100, %r99, 23;
	mov.b32 	%f288, %r100;
	ex2.approx.ftz.f32 	%f289, %f287;
	mul.f32 	%f290, %f289, %f288;
	st.global.f32 	[%rd21], %f290;
	add.f32 	%f364, %f364, %f290;
$L__BB4_26:
	setp.lt.s32 	%p20, %r58, 1;
	@%p20 bra 	$L__BB4_39;
	mul.lo.s32 	%r33, %r58, %r1;
	and.b32  	%r34, %r58, 15;
	setp.lt.u32 	%p21, %r58, 16;
	mov.b32 	%r118, 0;
	@%p21 bra 	$L__BB4_30;
	and.b32  	%r118, %r58, 2147483632;
	neg.s32 	%r117, %r118;
	add.s64 	%rd4, %rd1, 32;
	mov.u32 	%r116, %r33;
$L__BB4_29:
	.pragma "nounroll";
	mul.wide.s32 	%rd22, %r116, 4;
	add.s64 	%rd23, %rd4, %rd22;
	ld.global.f32 	%f291, [%rd23+-32];
	div.rn.f32 	%f292, %f291, %f364;
	st.global.f32 	[%rd23+-32], %f292;
	ld.global.f32 	%f293, [%rd23+-28];
	div.rn.f32 	%f294, %f293, %f364;
	st.global.f32 	[%rd23+-28], %f294;
	ld.global.f32 	%f295, [%rd23+-24];
	div.rn.f32 	%f296, %f295, %f364;
	st.global.f32 	[%rd23+-24], %f296;
	ld.global.f32 	%f297, [%rd23+-20];
	div.rn.f32 	%f298, %f297, %f364;
	st.global.f32 	[%rd23+-20], %f298;
	ld.global.f32 	%f299, [%rd23+-16];
	div.rn.f32 	%f300, %f299, %f364;
	st.global.f32 	[%rd23+-16], %f300;
	ld.global.f32 	%f301, [%rd23+-12];
	div.rn.f32 	%f302, %f301, %f364;
	st.global.f32 	[%rd23+-12], %f302;
	ld.global.f32 	%f303, [%rd23+-8];
	div.rn.f32 	%f304, %f303, %f364;
	st.global.f32 	[%rd23+-8], %f304;
	ld.global.f32 	%f305, [%rd23+-4];
	div.rn.f32 	%f306, %f305, %f364;
	st.global.f32 	[%rd23+-4], %f306;
	ld.global.f32 	%f307, [%rd23];
	div.rn.f32 	%f308, %f307, %f364;
	st.global.f32 	[%rd23], %f308;
	ld.global.f32 	%f309, [%rd23+4];
	div.rn.f32 	%f310, %f309, %f364;
	st.global.f32 	[%rd23+4], %f310;
	ld.global.f32 	%f311, [%rd23+8];
	div.rn.f32 	%f312, %f311, %f364;
	st.global.f32 	[%rd23+8], %f312;
	ld.global.f32 	%f313, [%rd23+12];
	div.rn.f32 	%f314, %f313, %f364;
	st.global.f32 	[%rd23+12], %f314;
	ld.global.f32 	%f315, [%rd23+16];
	div.rn.f32 	%f316, %f315, %f364;
	st.global.f32 	[%rd23+16], %f316;
	ld.global.f32 	%f317, [%rd23+20];
	div.rn.f32 	%f318, %f317, %f364;
	st.global.f32 	[%rd23+20], %f318;
	ld.global.f32 	%f319, [%rd23+24];
	div.rn.f32 	%f320, %f319, %f364;
	st.global.f32 	[%rd23+24], %f320;
	ld.global.f32 	%f321, [%rd23+28];
	div.rn.f32 	%f322, %f321, %f364;
	st.global.f32 	[%rd23+28], %f322;
	add.s32 	%r117, %r117, 16;
	add.s32 	%r116, %r116, 16;
	setp.ne.s32 	%p22, %r117, 0;
	@%p22 bra 	$L__BB4_29;
$L__BB4_30:
	setp.eq.s32 	%p23, %r34, 0;
	@%p23 bra 	$L__BB4_39;
	and.b32  	%r46, %r58, 7;
	setp.lt.u32 	%p24, %r34, 8;
	@%p24 bra 	$L__BB4_33;
	add.s32 	%r102, %r118, %r33;
	mul.wide.s32 	%rd24, %r102, 4;
	add.s64 	%rd25, %rd1, %rd24;
	ld.global.f32 	%f323, [%rd25];
	div.rn.f32 	%f324, %f323, %f364;
	st.global.f32 	[%rd25], %f324;
	ld.global.f32 	%f325, [%rd25+4];
	div.rn.f32 	%f326, %f325, %f364;
	st.global.f32 	[%rd25+4], %f326;
	ld.global.f32 	%f327, [%rd25+8];
	div.rn.f32 	%f328, %f327, %f364;
	st.global.f32 	[%rd25+8], %f328;
	ld.global.f32 	%f329, [%rd25+12];
	div.rn.f32 	%f330, %f329, %f364;
	st.global.f32 	[%rd25+12], %f330;
	ld.global.f32 	%f331, [%rd25+16];
	div.rn.f32 	%f332, %f331, %f364;
	st.global.f32 	[%rd25+16], %f332;
	ld.global.f32 	%f333, [%rd25+20];
	div.rn.f32 	%f334, %f333, %f364;
	st.global.f32 	[%rd25+20], %f334;
	ld.global.f32 	%f335, [%rd25+24];
	div.rn.f32 	%f336, %f335, %f364;
	st.global.f32 	[%rd25+24], %f336;
	ld.global.f32 	%f337, [%rd25+28];
	div.rn.f32 	%f338, %f337, %f364;
	st.global.f32 	[%rd25+28], %f338;
	add.s32 	%r118, %r118, 8;
$L__BB4_33:
	setp.eq.s32 	%p25, %r46, 0;
	@%p25 bra 	$L__BB4_39;
	and.b32  	%r49, %r58, 3;
	setp.lt.u32 	%p26, %r46, 4;
	@%p26 bra 	$L__BB4_36;
	add.s32 	%r103, %r118, %r33;
	mul.wide.s32 	%rd26, %r103, 4;
	add.s64 	%rd27, %rd1, %rd26;
	ld.global.f32 	%f339, [%rd27];
	div.rn.f32 	%f340, %f339, %f364;
	st.global.f32 	[%rd27], %f340;
	ld.global.f32 	%f341, [%rd27+4];
	div.rn.f32 	%f342, %f341, %f364;
	st.global.f32 	[%rd27+4], %f342;
	ld.global.f32 	%f343, [%rd27+8];
	div.rn.f32 	%f344, %f343, %f364;
	st.global.f32 	[%rd27+8], %f344;
	ld.global.f32 	%f345, [%rd27+12];
	div.rn.f32 	%f346, %f345, %f364;
	st.global.f32 	[%rd27+12], %f346;
	add.s32 	%r118, %r118, 4;
$L__BB4_36:
	setp.eq.s32 	%p27, %r49, 0;
	@%p27 bra 	$L__BB4_39;
	add.s32 	%r122, %r118, %r33;
	neg.s32 	%r121, %r49;
$L__BB4_38:
	.pragma "nounroll";
	mul.wide.s32 	%rd28, %r122, 4;
	add.s64 	%rd29, %rd1, %rd28;
	ld.global.f32 	%f347, [%rd29];
	div.rn.f32 	%f348, %f347, %f364;
	st.global.f32 	[%rd29], %f348;
	add.s32 	%r122, %r122, 1;
	add.s32 	%r121, %r121, 1;
	setp.ne.s32 	%p28, %r121, 0;
	@%p28 bra 	$L__BB4_38;
$L__BB4_39:
	ret;

}


// ===== COMPILED SASS (sm_100) =====

	.target	sm_100

	.elftype	@"ET_EXEC"


//--------------------- .note.nv.tkinfo           --------------------------
	.section	.note.nv.tkinfo,"",@"SHT_NOTE"
	.sectionflags	@"SHF_NOTE_NV_TKINFO"
	.tkinfo
        /*0018*/ 	.word	0x00000002
        /*0030*/ 	.string	""
        /*0030*/ 	.string	"ptxas"
        /*0030*/ 	.string	"Cuda compilation tools, release 13.0, V13.0.88"
        /*0030*/ 	.string	"Build cuda_13.0.r13.0/compiler.36424714_0"
        /*0030*/ 	.string	"-arch sm_100 -m 64 "



//--------------------- .note.nv.cuinfo           --------------------------
	.section	.note.nv.cuinfo,"",@"SHT_NOTE"
	.sectionflags	@"SHF_NOTE_NV_CUINFO"
        /*0018*/ 	.short	0x0002
        /*001a*/ 	.short	0x0064
        /*001c*/ 	.short	0x0082
	.zero		2


//--------------------- .nv.info                  --------------------------
	.section	.nv.info,"",@"SHT_CUDA_INFO"
	.align	4


	//----- nvinfo : EIATTR_REGCOUNT
	.align		4
        /*0000*/ 	.byte	0x04, 0x2f
        /*0002*/ 	.short	(.L_1 - .L_0)
	.align		4
.L_0:
        /*0004*/ 	.word	index@(_Z25flash_attn_forward_kernelPKfS0_S0_iiiiiifPfS1_S1_)
        /*0008*/ 	.word	0x00000020


	//----- nvinfo : EIATTR_FRAME_SIZE
	.align		4
.L_1:
        /*000c*/ 	.byte	0x04, 0x11
        /*000e*/ 	.short	(.L_3 - .L_2)
	.align		4
.L_2:
        /*0010*/ 	.word	index@($__internal_2_$__cuda_sm20_rcp_rn_f32_slowpath)
        /*0014*/ 	.word	0x00000000


	//----- nvinfo : EIATTR_FRAME_SIZE
	.align		4
.L_3:
        /*0018*/ 	.byte	0x04, 0x11
        /*001a*/ 	.short	(.L_5 - .L_4)
	.align		4
.L_4:
        /*001c*/ 	.word	index@(_Z25flash_attn_forward_kernelPKfS0_S0_iiiiiifPfS1_S1_)
        /*0020*/ 	.word	0x00000000


	//----- nvinfo : EIATTR_REGCOUNT
	.align		4
.L_5:
        /*0024*/ 	.byte	0x04, 0x2f
        /*0026*/ 	.short	(.L_7 - .L_6)
	.align		4
.L_6:
        /*0028*/ 	.word	index@(_Z16matrix_transposePKfPfii)
        /*002c*/ 	.word	0x0000000a


	//----- nvinfo : EIATTR_FRAME_SIZE
	.align		4
.L_7:
        /*0030*/ 	.byte	0x04, 0x11
        /*0032*/ 	.short	(.L_9 - .L_8)
	.align		4
.L_8:
        /*0034*/ 	.word	index@(_Z16matrix_transposePKfPfii)
        /*0038*/ 	.word	0x00000000


	//----- nvinfo : EIATTR_REGCOUNT
	.align		4
.L_9:
        /*003c*/ 	.byte	0x04, 0x2f
        /*003e*/ 	.short	(.L_11 - .L_10)
	.align		4
.L_10:
        /*0040*/ 	.word	index@(_Z15matrix_multiplyPKfS0_Pfiii)
        /*0044*/ 	.word	0x00000020


	//----- nvinfo : EIATTR_FRAME_SIZE
	.align		4
.L_11:
        /*0048*/ 	.byte	0x04, 0x11
        /*004a*/ 	.short	(.L_13 - .L_12)
	.align		4
.L_12:
        /*004c*/ 	.word	index@(_Z15matrix_multiplyPKfS0_Pfiii)
        /*0050*/ 	.word	0x00000000


	//----- nvinfo : EIATTR_REGCOUNT
	.align		4
.L_13:
        /*0054*/ 	.byte	0x04, 0x2f
        /*0056*/ 	.short	(.L_15 - .L_14)
	.align		4
.L_14:
        /*0058*/ 	.word	index@(_Z12array_dividePffi)
        /*005c*/ 	.word	0x00000010


	//----- nvinfo : EIATTR_FRAME_SIZE
	.align		4
.L_15:
        /*0060*/ 	.byte	0x04, 0x11
        /*0062*/ 	.short	(.L_17 - .L_16)
	.align		4
.L_16:
        /*0064*/ 	.word	index@($__internal_1_$__cuda_sm3x_div_rn_noftz_f32_slowpath)
        /*0068*/ 	.word	0x00000000


	//----- nvinfo : EIATTR_FRAME_SIZE
	.align		4
.L_17:
        /*006c*/ 	.byte	0x04, 0x11
        /*006e*/ 	.short	(.L_19 - .L_18)
	.align		4
.L_18:
        /*0070*/ 	.word	index@(_Z12array_dividePffi)
        /*0074*/ 	.word	0x00000000


	//----- nvinfo : EIATTR_REGCOUNT
	.align		4
.L_19:
        /*0078*/ 	.byte	0x04, 0x2f
        /*007a*/ 	.short	(.L_21 - .L_20)
	.align		4
.L_20:
        /*007c*/ 	.word	index@(_Z14matrix_softmaxPfii)
        /*0080*/ 	.word	0x0000001e


	//----- nvinfo : EIATTR_FRAME_SIZE
	.align		4
.L_21:
        /*0084*/ 	.byte	0x04, 0x11
        /*0086*/ 	.short	(.L_23 - .L_22)
	.align		4
.L_22:
        /*0088*/ 	.word	index@($__internal_0_$__cuda_sm3x_div_rn_noftz_f32_slowpath)
        /*008c*/ 	.word	0x00000000


	//----- nvinfo : EIATTR_FRAME_SIZE
	.align		4
.L_23:
        /*0090*/ 	.byte	0x04, 0x11
        /*0092*/ 	.short	(.L_25 - .L_24)
	.align		4
.L_24:
        /*0094*/ 	.word	index@(_Z14matrix_softmaxPfii)
        /*0098*/ 	.word	0x00000000


	//----- nvinfo : EIATTR_MIN_STACK_SIZE
	.align		4
.L_25:
        /*009c*/ 	.byte	0x04, 0x12
        /*009e*/ 	.short	(.L_27 - .L_26)
	.align		4
.L_26:
        /*00a0*/ 	.word	index@(_Z14matrix_softmaxPfii)
        /*00a4*/ 	.word	0x00000000


	//----- nvinfo : EIATTR_MIN_STACK_SIZE
	.align		4
.L_27:
        /*00a8*/ 	.byte	0x04, 0x12
        /*00aa*/ 	.short	(.L_29 - .L_28)
	.align		4
.L_28:
        /*00ac*/ 	.word	index@(_Z12array_dividePffi)
        /*00b0*/ 	.word	0x00000000


	//----- nvinfo : EIATTR_MIN_STACK_SIZE
	.align		4
.L_29:
        /*00b4*/ 	.byte	0x04, 0x12
        /*00b6*/ 	.short	(.L_31 - .L_30)
	.align		4
.L_30:
        /*00b8*/ 	.word	index@(_Z15matrix_multiplyPKfS0_Pfiii)
        /*00bc*/ 	.word	0x00000000


	//----- nvinfo : EIATTR_MIN_STACK_SIZE
	.align		4
.L_31:
        /*00c0*/ 	.byte	0x04, 0x12
        /*00c2*/ 	.short	(.L_33 - .L_32)
	.align		4
.L_32:
        /*00c4*/ 	.word	index@(_Z16matrix_transposePKfPfii)
        /*00c8*/ 	.word	0x00000000


	//----- nvinfo : EIATTR_MIN_STACK_SIZE
	.align		4
.L_33:
        /*00cc*/ 	.byte	0x04, 0x12
        /*00ce*/ 	.short	(.L_35 - .L_34)
	.align		4
.L_34:
        /*00d0*/ 	.word	index@(_Z25flash_attn_forward_kernelPKfS0_S0_iiiiiifPfS1_S1_)
        /*00d4*/ 	.word	0x00000000
.L_35:


//--------------------- .nv.compat                --------------------------
	.section	.nv.compat,"",@"SHT_CUDA_COMPAT_INFO"
	.align	4
        /*0000*/ 	.byte	0x02, 0x09, 0x00, 0x00, 0x02, 0x02, 0x01, 0x00, 0x02, 0x05, 0x05, 0x00, 0x03, 0x07, 0x01, 0x01
        /*0010*/ 	.byte	0x02, 0x03, 0x00, 0x00, 0x02, 0x06, 0x01, 0x00, 0x04, 0x0b, 0x08, 0x00, 0x01, 0x00, 0x00, 0x00
        /*0020*/ 	.byte	0x00, 0x00, 0x00, 0x00


//--------------------- .nv.info._Z14matrix_softmaxPfii --------------------------
	.section	.nv.info._Z14matrix_softmaxPfii,"",@"SHT_CUDA_INFO"
	.sectionflags	@""
	.align	4


	//----- nvinfo : EIATTR_CUDA_API_VERSION
	.align		4
        /*0000*/ 	.byte	0x04, 0x37
        /*0002*/ 	.short	(.L_37 - .L_36)
.L_36:
        /*0004*/ 	.word	0x00000082


	//----- nvinfo : EIATTR_KPARAM_INFO
	.align		4
.L_37:
        /*0008*/ 	.byte	0x04, 0x17
        /*000a*/ 	.short	(.L_39 - .L_38)
.L_38:
        /*000c*/ 	.word	0x00000000
        /*0010*/ 	.short	0x0002
        /*0012*/ 	.short	0x000c
        /*0014*/ 	.byte	0x00, 0xf0, 0x11, 0x00


	//----- nvinfo : EIATTR_KPARAM_INFO
	.align		4
.L_39:
        /*0018*/ 	.byte	0x04, 0x17
        /*001a*/ 	.short	(.L_41 - .L_40)
.L_40:
        /*001c*/ 	.word	0x00000000
        /*0020*/ 	.short	0x0001
        /*0022*/ 	.short	0x0008
        /*0024*/ 	.byte	0x00, 0xf0, 0x11, 0x00


	//----- nvinfo : EIATTR_KPARAM_INFO
	.align		4
.L_41:
        /*0028*/ 	.byte	0x04, 0x17
        /*002a*/ 	.short	(.L_43 - .L_42)
.L_42:
        /*002c*/ 	.word	0x00000000
        /*0030*/ 	.short	0x0000
        /*0032*/ 	.short	0x0000
        /*0034*/ 	.byte	0x00, 0xf5, 0x21, 0x00


	//----- nvinfo : EIATTR_SPARSE_MMA_MASK
	.align		4
.L_43:
        /*0038*/ 	.byte	0x03, 0x50
        /*003a*/ 	.short	0x0000


	//----- nvinfo : EIATTR_MAXREG_COUNT
	.align		4
        /*003c*/ 	.byte	0x03, 0x1b
        /*003e*/ 	.short	0x00ff


	//----- nvinfo : EIATTR_MERCURY_ISA_VERSION
	.align		4
        /*0040*/ 	.byte	0x03, 0x5f
        /*0042*/ 	.short	0x0101


	//----- nvinfo : EIATTR_VRC_CTA_INIT_COUNT
	.align		4
        /*0044*/ 	.byte	0x02, 0x4a
	.zero		1
	.zero		1


	//----- nvinfo : EIATTR_EXIT_INSTR_OFFSETS
	.align		4
        /*0048*/ 	.byte	0x04, 0x1c
        /*004a*/ 	.short	(.L_45 - .L_44)


	//   ....[0]....
.L_44:
        /*004c*/ 	.word	0x00000070


	//   ....[1]....
        /*0050*/ 	.word	0x00001580


	//   ....[2]....
        /*0054*/ 	.word	0x00002630


	//   ....[3]....
        /*0058*/ 	.word	0x00002e90


	//   ....[4]....
        /*005c*/ 	.word	0x00003310


	//   ....[5]....
        /*0060*/ 	.word	0x00003490


	//----- nvinfo : EIATTR_CRS_STACK_SIZE
	.align		4
.L_45:
        /*0064*/ 	.byte	0x04, 0x1e
        /*0066*/ 	.short	(.L_47 - .L_46)
.L_46:
        /*0068*/ 	.word	0x00000000


	//----- nvinfo : EIATTR_CBANK_PARAM_SIZE
	.align		4
.L_47:
        /*006c*/ 	.byte	0x03, 0x19
        /*006e*/ 	.short	0x0010


	//----- nvinfo : EIATTR_PARAM_CBANK
	.align		4
        /*0070*/ 	.byte	0x04, 0x0a
        /*0072*/ 	.short	(.L_49 - .L_48)
	.align		4
.L_48:
        /*0074*/ 	.word	index@(.nv.constant0._Z14matrix_softmaxPfii)
        /*0078*/ 	.short	0x0380
        /*007a*/ 	.short	0x0010


	//----- nvinfo : EIATTR_SW_WAR
	.align		4
.L_49:
        /*007c*/ 	.byte	0x04, 0x36
        /*007e*/ 	.short	(.L_51 - .L_50)
.L_50:
        /*0080*/ 	.word	0x00000008
.L_51:


//--------------------- .nv.info._Z12array_dividePffi --------------------------
	.section	.nv.info._Z12array_dividePffi,"",@"SHT_CUDA_INFO"
	.sectionflags	@""
	.align	4


	//----- nvinfo : EIATTR_CUDA_API_VERSION
	.align		4
        /*0000*/ 	.byte	0x04, 0x37
        /*0002*/ 	.short	(.L_53 - .L_52)
.L_52:
        /*0004*/ 	.word	0x00000082


	//----- nvinfo : EIATTR_KPARAM_INFO
	.align		4
.L_53:
        /*0008*/ 	.byte	0x04, 0x17
        /*000a*/ 	.short	(.L_55 - .L_54)
.L_54:
        /*000c*/ 	.word	0x00000000
        /*0010*/ 	.short	0x0002
        /*0012*/ 	.short	0x000c
        /*0014*/ 	.byte	0x00, 0xf0, 0x11, 0x00


	//----- nvinfo : EIATTR_KPARAM_INFO
	.align		4
.L_55:
        /*0018*/ 	.byte	0x04, 0x17
        /*001a*/ 	.short	(.L_57 - .L_56)
.L_56:
        /*001c*/ 	.word	0x00000000
        /*0020*/ 	.short	0x0001
        /*0022*/ 	.short	0x0008
        /*0024*/ 	.byte	0x00, 0xf0, 0x11, 0x00


	//----- nvinfo : EIATTR_KPARAM_INFO
	.align		4
.L_57:
        /*0028*/ 	.byte	0x04, 0x17
        /*002a*/ 	.short	(.L_59 - .L_58)
.L_58:
        /*002c*/ 	.word	0x00000000
        /*0030*/ 	.short	0x0000
        /*0032*/ 	.short	0x0000
        /*0034*/ 	.byte	0x00, 0xf5, 0x21, 0x00


	//----- nvinfo : EIATTR_SPARSE_MMA_MASK
	.align		4
.L_59:
        /*0038*/ 	.byte	0x03, 0x50
        /*003a*/ 	.short	0x0000


	//----- nvinfo : EIATTR_MAXREG_COUNT
	.align		4
        /*003c*/ 	.byte	0x03, 0x1b
        /*003e*/ 	.short	0x00ff


	//----- nvinfo : EIATTR_MERCURY_ISA_VERSION
	.align		4
        /*0040*/ 	.byte	0x03, 0x5f
        /*0042*/ 	.short	0x0101


	//----- nvinfo : EIATTR_VRC_CTA_INIT_COUNT
	.align		4
        /*0044*/ 	.byte	0x02, 0x4a
	.zero		1
	.zero		1


	//----- nvinfo : EIATTR_EXIT_INSTR_OFFSETS
	.align		4
        /*0048*/ 	.byte	0x04, 0x1c
        /*004a*/ 	.short	(.L_61 - .L_60)


	//   ....[0]....
.L_60:
        /*004c*/ 	.word	0x00000070


	//   ....[1]....
        /*0050*/ 	.word	0x000001b0


	//----- nvinfo : EIATTR_CRS_STACK_SIZE
	.align		4
.L_61:
        /*0054*/ 	.byte	0x04, 0x1e
        /*0056*/ 	.short	(.L_63 - .L_62)
.L_62:
        /*0058*/ 	.word	0x00000000


	//----- nvinfo : EIATTR_CBANK_PARAM_SIZE
	.align		4
.L_63:
        /*005c*/ 	.byte	0x03, 0x19
        /*005e*/ 	.short	0x0010


	//----- nvinfo : EIATTR_PARAM_CBANK
	.align		4
        /*0060*/ 	.byte	0x04, 0x0a
        /*0062*/ 	.short	(.L_65 - .L_64)
	.align		4
.L_64:
        /*0064*/ 	.word	index@(.nv.constant0._Z12array_dividePffi)
        /*0068*/ 	.short	0x0380
        /*006a*/ 	.short	0x0010


	//----- nvinfo : EIATTR_SW_WAR
	.align		4
.L_65:
        /*006c*/ 	.byte	0x04, 0x36
        /*006e*/ 	.short	(.L_67 - .L_66)
.L_66:
        /*0070*/ 	.word	0x00000008
.L_67:


//--------------------- .nv.info._Z15matrix_multiplyPKfS0_Pfiii --------------------------
	.section	.nv.info._Z15matrix_multiplyPKfS0_Pfiii,"",@"SHT_CUDA_INFO"
	.sectionflags	@""
	.align	4


	//----- nvinfo : EIATTR_CUDA_API_VERSION
	.align		4
        /*0000*/ 	.byte	0x04, 0x37
        /*0002*/ 	.short	(.L_69 - .L_68)
.L_68:
        /*0004*/ 	.word	0x00000082


	//----- nvinfo : EIATTR_KPARAM_INFO
	.align		4
.L_69:
        /*0008*/ 	.byte	0x04, 0x17
        /*000a*/ 	.short	(.L_71 - .L_70)
.L_70:
        /*000c*/ 	.word	0x00000000
        /*0010*/ 	.short	0x0005
        /*0012*/ 	.short	0x0020
        /*0014*/ 	.byte	0x00, 0xf0, 0x11, 0x00


	//----- nvinfo : EIATTR_KPARAM_INFO
	.align		4
.L_71:
        /*0018*/ 	.byte	0x04, 0x17
        /*001a*/ 	.short	(.L_73 - .L_72)
.L_72:
        /*001c*/ 	.word	0x00000000
        /*0020*/ 	.short	0x0004
        /*0022*/ 	.short	0x001c
        /*0024*/ 	.byte	0x00, 0xf0, 0x11, 0x00


	//----- nvinfo : EIATTR_KPARAM_INFO
	.align		4
.L_73:
        /*0028*/ 	.byte	0x04, 0x17
        /*002a*/ 	.short	(.L_75 - .L_74)
.L_74:
        /*002c*/ 	.word	0x00000000
        /*0030*/ 	.short	0x0003
        /*0032*/ 	.short	0x0018
        /*0034*/ 	.byte	0x00, 0xf0, 0x11, 0x00


	//----- nvinfo : EIATTR_KPARAM_INFO
	.align		4
.L_75:
        /*0038*/ 	.byte	0x04, 0x17
        /*003a*/ 	.short	(.L_77 - .L_76)
.L_76:
        /*003c*/ 	.word	0x00000000
        /*0040*/ 	.short	0x0002
        /*0042*/ 	.short	0x0010
        /*0044*/ 	.byte	0x00, 0xf5, 0x21, 0x00


	//----- nvinfo : EIATTR_KPARAM_INFO
	.align		4
.L_77:
        /*0048*/ 	.byte	0x04, 0x17
        /*004a*/ 	.short	(.L_79 - .L_78)
.L_78:
        /*004c*/ 	.word	0x00000000
        /*0050*/ 	.short	0x0001
        /*0052*/ 	.short	0x0008
        /*0054*/ 	.byte	0x00, 0xf5, 0x21, 0x00


	//----- nvinfo : EIATTR_KPARAM_INFO
	.align		4
.L_79:
        /*0058*/ 	.byte	0x04, 0x17
        /*005a*/ 	.short	(.L_81 - .L_80)
.L_80:
        /*005c*/ 	.word	0x00000000
        /*0060*/ 	.short	0x0000
        /*0062*/ 	.short	0x0000
        /*0064*/ 	.byte	0x00, 0xf5, 0x21, 0x00


	//----- nvinfo : EIATTR_SPARSE_MMA_MASK
	.align		4
.L_81:
        /*0068*/ 	.byte	0x03, 0x50
        /*006a*/ 	.short	0x0000


	//----- nvinfo : EIATTR_MAXREG_COUNT
	.align		4
        /*006c*/ 	.byte	0x03, 0x1b
        /*006e*/ 	.short	0x00ff


	//----- nvinfo : EIATTR_MERCURY_ISA_VERSION
	.align		4
        /*0070*/ 	.byte	0x03, 0x5f
        /*0072*/ 	.short	0x0101


	//----- nvinfo : EIATTR_VRC_CTA_INIT_COUNT
	.align		4
        /*0074*/ 	.byte	0x02, 0x4a
	.zero		1
	.zero		1


	//----- nvinfo : EIATTR_EXIT_INSTR_OFFSETS
	.align		4
        /*0078*/ 	.byte	0x04, 0x1c
        /*007a*/ 	.short	(.L_83 - .L_82)


	//   ....[0]....
.L_82:
        /*007c*/ 	.word	0x000000c0


	//   ....[1]....
        /*0080*/ 	.word	0x00000840


	//----- nvinfo : EIATTR_CBANK_PARAM_SIZE
	.align		4
.L_83:
        /*0084*/ 	.byte	0x03, 0x19
        /*0086*/ 	.short	0x0024


	//----- nvinfo : EIATTR_PARAM_CBANK
	.align		4
        /*0088*/ 	.byte	0x04, 0x0a
        /*008a*/ 	.short	(.L_85 - .L_84)
	.align		4
.L_84:
        /*008c*/ 	.word	index@(.nv.constant0._Z15matrix_multiplyPKfS0_Pfiii)
        /*0090*/ 	.short	0x0380
        /*0092*/ 	.short	0x0024


	//----- nvinfo : EIATTR_SW_WAR
	.align		4
.L_85:
        /*0094*/ 	.byte	0x04, 0x36
        /*0096*/ 	.short	(.L_87 - .L_86)
.L_86:
        /*0098*/ 	.word	0x00000008
.L_87:


//--------------------- .nv.info._Z16matrix_transposePKfPfii --------------------------
	.section	.nv.info._Z16matrix_transposePKfPfii,"",@"SHT_CUDA_INFO"
	.sectionflags	@""
	.align	4


	//----- nvinfo : EIATTR_CUDA_API_VERSION
	.align		4
        /*0000*/ 	.byte	0x04, 0x37
        /*0002*/ 	.short	(.L_89 - .L_88)
.L_88:
        /*0004*/ 	.word	0x00000082


	//----- nvinfo : EIATTR_KPARAM_INFO
	.align		4
.L_89:
        /*0008*/ 	.byte	0x04, 0x17
        /*000a*/ 	.short	(.L_91 - .L_90)
.L_90:
        /*000c*/ 	.word	0x00000000
        /*0010*/ 	.short	0x0003
        /*0012*/ 	.short	0x0014
        /*0014*/ 	.byte	0x00, 0xf0, 0x11, 0x00


	//----- nvinfo : EIATTR_KPARAM_INFO
	.align		4
.L_91:
        /*0018*/ 	.byte	0x04, 0x17
        /*001a*/ 	.short	(.L_93 - .L_92)
.L_92:
        /*001c*/ 	.word	0x00000000
        /*0020*/ 	.short	0x0002
        /*0022*/ 	.short	0x0010
        /*0024*/ 	.byte	0x00, 0xf0, 0x11, 0x00


	//----- nvinfo : EIATTR_KPARAM_INFO
	.align		4
.L_93:
        /*0028*/ 	.byte	0x04, 0x17
        /*002a*/ 	.short	(.L_95 - .L_94)
.L_94:
        /*002c*/ 	.word	0x00000000
        /*0030*/ 	.short	0x0001
        /*0032*/ 	.short	0x0008
        /*0034*/ 	.byte	0x00, 0xf5, 0x21, 0x00


	//----- nvinfo : EIATTR_KPARAM_INFO
	.align		4
.L_95:
        /*0038*/ 	.byte	0x04, 0x17
        /*003a*/ 	.short	(.L_97 - .L_96)
.L_96:
        /*003c*/ 	.word	0x00000000
        /*0040*/ 	.short	0x0000
        /*0042*/ 	.short	0x0000
        /*0044*/ 	.byte	0x00, 0xf5, 0x21, 0x00


	//----- nvinfo : EIATTR_SPARSE_MMA_MASK
	.align		4
.L_97:
        /*0048*/ 	.byte	0x03, 0x50
        /*004a*/ 	.short	0x0000


	//----- nvinfo : EIATTR_MAXREG_COUNT
	.align		4
        /*004c*/ 	.byte	0x03, 0x1b
        /*004e*/ 	.short	0x00ff


	//----- nvinfo : EIATTR_MERCURY_ISA_VERSION
	.align		4
        /*0050*/ 	.byte	0x03, 0x5f
        /*0052*/ 	.short	0x0101


	//----- nvinfo : EIATTR_VRC_CTA_INIT_COUNT
	.align		4
        /*0054*/ 	.byte	0x02, 0x4a
	.zero		1
	.zero		1


	//----- nvinfo : EIATTR_EXIT_INSTR_OFFSETS
	.align		4
        /*0058*/ 	.byte	0x04, 0x1c
        /*005a*/ 	.short	(.L_99 - .L_98)


	//   ....[0]....
.L_98:
        /*005c*/ 	.word	0x000000c0


	//   ....[1]....
        /*0060*/ 	.word	0x00000160


	//----- nvinfo : EIATTR_CBANK_PARAM_SIZE
	.align		4
.L_99:
        /*0064*/ 	.byte	0x03, 0x19
        /*0066*/ 	.short	0x0018


	//----- nvinfo : EIATTR_PARAM_CBANK
	.align		4
        /*0068*/ 	.byte	0x04, 0x0a
        /*006a*/ 	.short	(.L_101 - .L_100)
	.align		4
.L_100:
        /*006c*/ 	.word	index@(.nv.constant0._Z16matrix_transposePKfPfii)
        /*0070*/ 	.short	0x0380
        /*0072*/ 	.short	0x0018


	//----- nvinfo : EIATTR_SW_WAR
	.align		4
.L_101:
        /*0074*/ 	.byte	0x04, 0x36
        /*0076*/ 	.short	(.L_103 - .L_102)
.L_102:
        /*0078*/ 	.word	0x00000008
.L_103:


//--------------------- .nv.info._Z25flash_attn_forward_kernelPKfS0_S0_iiiiiifPfS1_S1_ --------------------------
	.section	.nv.info._Z25flash_attn_forward_kernelPKfS0_S0_iiiiiifPfS1_S1_,"",@"SHT_CUDA_INFO"
	.sectionflags	@""
	.align	4


	//----- nvinfo : EIATTR_CUDA_API_VERSION
	.align		4
        /*0000*/ 	.byte	0x04, 0x37
        /*0002*/ 	.short	(.L_105 - .L_104)
.L_104:
        /*0004*/ 	.word	0x00000082


	//----- nvinfo : EIATTR_KPARAM_INFO
	.align		4
.L_105:
        /*0008*/ 	.byte	0x04, 0x17
        /*000a*/ 	.short	(.L_107 - .L_106)
.L_106:
        /*000c*/ 	.word	0x00000000
        /*0010*/ 	.short	0x000c
        /*0012*/ 	.short	0x0048
        /*0014*/ 	.byte	0x00, 0xf5, 0x21, 0x00


	//----- nvinfo : EIATTR_KPARAM_INFO
	.align		4
.L_107:
        /*0018*/ 	.byte	0x04, 0x17
        /*001a*/ 	.short	(.L_109 - .L_108)
.L_108:
        /*001c*/ 	.word	0x00000000
        /*0020*/ 	.short	0x000b
        /*0022*/ 	.short	0x0040
        /*0024*/ 	.byte	0x00, 0xf5, 0x21, 0x00


	//----- nvinfo : EIATTR_KPARAM_INFO
	.align		4
.L_109:
        /*0028*/ 	.byte	0x04, 0x17
        /*002a*/ 	.short	(.L_111 - .L_110)
.L_110:
        /*002c*/ 	.word	0x00000000
        /*0030*/ 	.short	0x000a
        /*0032*/ 	.short	0x0038
        /*0034*/ 	.byte	0x00, 0xf5, 0x21, 0x00


	//----- nvinfo : EIATTR_KPARAM_INFO
	.align		4
.L_111:
        /*0038*/ 	.byte	0x04, 0x17
        /*003a*/ 	.short	(.L_113 - .L_112)
.L_112:
        /*003c*/ 	.word	0x00000000
        /*0040*/ 	.short	0x0009
        /*0042*/ 	.short	0x0030
        /*0044*/ 	.byte	0x00, 0xf0, 0x11, 0x00


	//----- nvinfo : EIATTR_KPARAM_INFO
	.align		4
.L_113:
        /*0048*/ 	.byte	0x04, 0x17
        /*004a*/ 	.short	(.L_115 - .L_114)
.L_114:
        /*004c*/ 	.word	0x00000000
        /*0050*/ 	.short	0x0008
        /*0052*/ 	.short	0x002c
        /*0054*/ 	.byte	0x00, 0xf0, 0x11, 0x00


	//----- nvinfo : EIATTR_KPARAM_INFO
	.align		4
.L_115:
        /*0058*/ 	.byte	0x04, 0x17
        /*005a*/ 	.short	(.L_117 - .L_116)
.L_116:
        /*005c*/ 	.word	0x00000000
        /*0060*/ 	.short	0x0007
        /*0062*/ 	.short	0x0028
        /*0064*/ 	.byte	0x00, 0xf0, 0x11, 0x00


	//----- nvinfo : EIATTR_KPARAM_INFO
	.align		4
.L_117:
        /*0068*/ 	.byte	0x04, 0x17
        /*006a*/ 	.short	(.L_119 - .L_118)
.L_118:
        /*006c*/ 	.word	0x00000000
        /*0070*/ 	.short	0x0006
        /*0072*/ 	.short	0x0024
        /*0074*/ 	.byte	0x00, 0xf0, 0x11, 0x00


	//----- nvinfo : EIATTR_KPARAM_INFO
	.align		4
.L_119:
        /*0078*/ 	.byte	0x04, 0x17
        /*007a*/ 	.short	(.L_121 - .L_120)
.L_120:
        /*007c*/ 	.word	0x00000000
        /*0080*/ 	.short	0x0005
        /*0082*/ 	.short	0x0020
        /*0084*/ 	.byte	0x00, 0xf0, 0x11, 0x00


	//----- nvinfo : EIATTR_KPARAM_INFO
	.align		4
.L_121:
        /*0088*/ 	.byte	0x04, 0x17
        /*008a*/ 	.short	(.L_123 - .L_122)
.L_122:
        /*008c*/ 	.word	0x00000000
        /*0090*/ 	.short	0x0004
        /*0092*/ 	.short	0x001c
        /*0094*/ 	.byte	0x00, 0xf0, 0x11, 0x00


	//----- nvinfo : EIATTR_KPARAM_INFO
	.align		4
.L_123:
        /*0098*/ 	.byte	0x04, 0x17
        /*009a*/ 	.short	(.L_125 - .L_124)
.L_124:
        /*009c*/ 	.word	0x00000000
        /*00a0*/ 	.short	0x0003
        /*00a2*/ 	.short	0x0018
        /*00a4*/ 	.byte	0x00, 0xf0, 0x11, 0x00


	//----- nvinfo : EIATTR_KPARAM_INFO
	.align		4
.L_125:
        /*00a8*/ 	.byte	0x04, 0x17
        /*00aa*/ 	.short	(.L_127 - .L_126)
.L_126:
        /*00ac*/ 	.word	0x00000000
        /*00b0*/ 	.short	0x0002
        /*00b2*/ 	.short	0x0010
        /*00b4*/ 	.byte	0x00, 0xf5, 0x21, 0x00


	//----- nvinfo : EIATTR_KPARAM_INFO
	.align		4
.L_127:
        /*00b8*/ 	.byte	0x04, 0x17
        /*00ba*/ 	.short	(.L_129 - .L_128)
.L_128:
        /*00bc*/ 	.word	0x00000000
        /*00c0*/ 	.short	0x0001
        /*00c2*/ 	.short	0x0008
        /*00c4*/ 	.byte	0x00, 0xf5, 0x21, 0x00


	//----- nvinfo : EIATTR_KPARAM_INFO
	.align		4
.L_129:
        /*00c8*/ 	.byte	0x04, 0x17
        /*00ca*/ 	.short	(.L_131 - .L_130)
.L_130:
        /*00cc*/ 	.word	0x00000000
        /*00d0*/ 	.short	0x0000
        /*00d2*/ 	.short	0x0000
        /*00d4*/ 	.byte	0x00, 0xf5, 0x21, 0x00


	//----- nvinfo : EIATTR_SPARSE_MMA_MASK
	.align		4
.L_131:
        /*00d8*/ 	.byte	0x03, 0x50
        /*00da*/ 	.short	0x0000


	//----- nvinfo : EIATTR_MAXREG_COUNT
	.align		4
        /*00dc*/ 	.byte	0x03, 0x1b
        /*00de*/ 	.short	0x00ff


	//----- nvinfo : EIATTR_NUM_BARRIERS
	.align		4
        /*00e0*/ 	.byte	0x02, 0x4c
        /*00e2*/ 	.byte	0x01
	.zero		1


	//----- nvinfo : EIATTR_MERCURY_ISA_VERSION
	.align		4
        /*00e4*/ 	.byte	0x03, 0x5f
        /*00e6*/ 	.short	0x0101


	//----- nvinfo : EIATTR_VRC_CTA_INIT_COUNT
	.align		4
        /*00e8*/ 	.byte	0x02, 0x4a
	.zero		1
	.zero		1


	//----- nvinfo : EIATTR_EXIT_INSTR_OFFSETS
	.align		4
        /*00ec*/ 	.byte	0x04, 0x1c
        /*00ee*/ 	.short	(.L_133 - .L_132)


	//   ....[0]....
.L_132:
        /*00f0*/ 	.word	0x00000030


	//   ....[1]....
        /*00f4*/ 	.word	0x00005f80


	//----- nvinfo : EIATTR_CRS_STACK_SIZE
	.align		4
.L_133:
        /*00f8*/ 	.byte	0x04, 0x1e
        /*00fa*/ 	.short	(.L_135 - .L_134)
.L_134:
        /*00fc*/ 	.word	0x00000000


	//----- nvinfo : EIATTR_CBANK_PARAM_SIZE
	.align		4
.L_135:
        /*0100*/ 	.byte	0x03, 0x19
        /*0102*/ 	.short	0x0050


	//----- nvinfo : EIATTR_PARAM_CBANK
	.align		4
        /*0104*/ 	.byte	0x04, 0x0a
        /*0106*/ 	.short	(.L_137 - .L_136)
	.align		4
.L_136:
        /*0108*/ 	.word	index@(.nv.constant0._Z25flash_attn_forward_kernelPKfS0_S0_iiiiiifPfS1_S1_)
        /*010c*/ 	.short	0x0380
        /*010e*/ 	.short	0x0050


	//----- nvinfo : EIATTR_SW_WAR
	.align		4
.L_137:
        /*0110*/ 	.byte	0x04, 0x36
        /*0112*/ 	.short	(.L_139 - .L_138)
.L_138:
        /*0114*/ 	.word	0x00000008
.L_139:


//--------------------- .nv.callgraph             --------------------------
	.section	.nv.callgraph,"",@"SHT_CUDA_CALLGRAPH"
	.align	4
	.sectionentsize	8
	.align		4
        /*0000*/ 	.word	0x00000000
	.align		4
        /*0004*/ 	.word	0xffffffff
	.align		4
        /*0008*/ 	.word	0x00000000
	.align		4
        /*000c*/ 	.word	0xfffffffe
	.align		4
        /*0010*/ 	.word	0x00000000
	.align		4
        /*0014*/ 	.word	0xfffffffd
	.align		4
        /*0018*/ 	.word	0x00000000
	.align		4
        /*001c*/ 	.word	0xfffffffc


//--------------------- .text._Z14matrix_softmaxPfii --------------------------
	.section	.text._Z14matrix_softmaxPfii,"ax",@progbits
	.align	128
        .global         _Z14matrix_softmaxPfii
        .type           _Z14matrix_softmaxPfii,@function
        .size           _Z14matrix_softmaxPfii,(.L_x_167 - _Z14matrix_softmaxPfii)
        .other          _Z14matrix_softmaxPfii,@"STO_CUDA_ENTRY STV_DEFAULT"
_Z14matrix_softmaxPfii:
.text._Z14matrix_softmaxPfii:
[----:B------:R-:W-:Y:S01]  /*0000*/  LDC R1, c[0x0][0x37c] ;  /* 0x0000df00ff017b82 */ /* 0x000fe20000000800 */
[----:B------:R-:W0:Y:S07]  /*0010*/  S2R R3, SR_TID.X ;  /* 0x0000000000037919 */ /* 0x000e2e0000002100 */
[----:B------:R-:W0:Y:S01]  /*0020*/  S2UR UR4, SR_CTAID.X ;  /* 0x00000000000479c3 */ /* 0x000e220000002500 */
[----:B------:R-:W1:Y:S07]  /*0030*/  LDCU UR5, c[0x0][0x388] ;  /* 0x00007100ff0577ac */ /* 0x000e6e0008000800 */
[----:B------:R-:W0:Y:S02]  /*0040*/  LDC R2, c[0x0][0x360] ;  /* 0x0000d800ff027b82 */ /* 0x000e240000000800 */
[----:B0-----:R-:W-:-:S05]  /*0050*/  IMAD R2, R2, UR4, R3 ;  /* 0x0000000402027c24 */ /* 0x001fca000f8e0203 */
[----:B-1----:R-:W-:-:S13]  /*0060*/  ISETP.GE.AND P0, PT, R2, UR5, PT ;  /* 0x0000000502007c0c */ /* 0x002fda000bf06270 */
[----:B------:R-:W-:Y:S05]  /*0070*/  @P0 EXIT ;  /* 0x000000000000094d */ /* 0x000fea0003800000 */
[----:B------:R-:W0:Y:S01]  /*0080*/  LDCU UR5, c[0x0][0x38c] ;  /* 0x00007180ff0577ac */ /* 0x000e220008000800 */
[----:B------:R-:W-:Y:S01]  /*0090*/  MOV R0, 0xff800000 ;  /* 0xff80000000007802 */ /* 0x000fe20000000f00 */
[----:B------:R-:W1:Y:S01]  /*00a0*/  LDCU.64 UR10, c[0x0][0x358] ;  /* 0x00006b00ff0a77ac */ /* 0x000e620008000a00 */
[----:B0-----:R-:W-:-:S09]  /*00b0*/  UISETP.GE.AND UP0, UPT, UR5, 0x1, UPT ;  /* 0x000000010500788c */ /* 0x001fd2000bf06270 */
[----:B-1----:R-:W-:Y:S05]  /*00c0*/  BRA.U !UP0, `(.L_x_0) ;  /* 0x0000000508747547 */ /* 0x002fea000b800000 */
[----:B------:R-:W-:Y:S02]  /*00d0*/  UISETP.GE.U32.AND UP1, UPT, UR5, 0x10, UPT ;  /* 0x000000100500788c */ /* 0x000fe4000bf26070 */
[----:B------:R-:W-:Y:S01]  /*00e0*/  IMAD R3, R2, UR5, RZ ;  /* 0x0000000502037c24 */ /* 0x000fe2000f8e02ff */
[----:B------:R-:W-:Y:S01]  /*00f0*/  ULOP3.LUT UR8, UR5, 0xf, URZ, 0xc0, !UPT ;  /* 0x0000000f05087892 */ /* 0x000fe2000f8ec0ff */
[----:B------:R-:W-:Y:S01]  /*0100*/  MOV R0, 0xff800000 ;  /* 0xff80000000007802 */ /* 0x000fe20000000f00 */
[----:B------:R-:W-:Y:S02]  /*0110*/  UMOV UR4, URZ ;  /* 0x000000ff00047c82 */ /* 0x000fe40008000000 */
[----:B------:R-:W-:Y:S02]  /*0120*/  UISETP.NE.AND UP0, UPT, UR8, URZ, UPT ;  /* 0x000000ff0800728c */ /* 0x000fe4000bf05270 */
[----:B------:R-:W-:Y:S09]  /*0130*/  BRA.U !UP1, `(.L_x_1) ;  /* 0x0000000109987547 */ /* 0x000ff2000b800000 */
[----:B------:R-:W0:Y:S01]  /*0140*/  LDCU.64 UR6, c[0x0][0x380] ;  /* 0x00007000ff0677ac */ /* 0x000e220008000a00 */
[----:B------:R-:W-:Y:S02]  /*0150*/  MOV R0, 0xff800000 ;  /* 0xff80000000007802 */ /* 0x000fe40000000f00 */
[----:B------:R-:W-:Y:S01]  /*0160*/  MOV R6, R3 ;  /* 0x0000000300067202 */ /* 0x000fe20000000f00 */
[----:B------:R-:W-:-:S04]  /*0170*/  ULOP3.LUT UR4, UR5, 0x7ffffff0, URZ, 0xc0, !UPT ;  /* 0x7ffffff005047892 */ /* 0x000fc8000f8ec0ff */
[----:B------:R-:W-:Y:S02]  /*0180*/  UIADD3 UR9, UPT, UPT, -UR4, URZ, URZ ;  /* 0x000000ff04097290 */ /* 0x000fe4000fffe1ff */
[----:B0-----:R-:W-:-:S04]  /*0190*/  UIADD3 UR5, UP1, UPT, UR6, 0x20, URZ ;  /* 0x0000002006057890 */ /* 0x001fc8000ff3e0ff */
[----:B------:R-:W-:-:S12]  /*01a0*/  UIADD3.X UR6, UPT, UPT, URZ, UR7, URZ, UP1, !UPT ;  /* 0x00000007ff067290 */ /* 0x000fd80008ffe4ff */
.L_x_2:
[----:B------:R-:W-:Y:S02]  /*01b0*/  MOV R4, UR5 ;  /* 0x0000000500047c02 */ /* 0x000fe40008000f00 */
[----:B------:R-:W-:-:S03]  /*01c0*/  MOV R5, UR6 ;  /* 0x0000000600057c02 */ /* 0x000fc60008000f00 */
[----:B------:R-:W-:-:S05]  /*01d0*/  IMAD.WIDE R4, R6, 0x4, R4 ;  /* 0x0000000406047825 */ /* 0x000fca00078e0204 */
[----:B------:R-:W2:Y:S04]  /*01e0*/  LDG.E R7, desc[UR10][R4.64+-0x20] ;  /* 0xffffe00a04077981 */ /* 0x000ea8000c1e1900 */
[----:B------:R-:W2:Y:S04]  /*01f0*/  LDG.E R8, desc[UR10][R4.64+-0x1c] ;  /* 0xffffe40a04087981 */ /* 0x000ea8000c1e1900 */
[----:B------:R-:W3:Y:S04]  /*0200*/  LDG.E R10, desc[UR10][R4.64+-0x18] ;  /* 0xffffe80a040a7981 */ /* 0x000ee8000c1e1900 */
[----:B------:R-:W3:Y:S04]  /*0210*/  LDG.E R9, desc[UR10][R4.64+-0x14] ;  /* 0xffffec0a04097981 */ /* 0x000ee8000c1e1900 */
[----:B------:R-:W4:Y:S04]  /*0220*/  LDG.E R12, desc[UR10][R4.64+-0x10] ;  /* 0xfffff00a040c7981 */ /* 0x000f28000c1e1900 */
[----:B------:R-:W4:Y:S04]  /*0230*/  LDG.E R11, desc[UR10][R4.64+-0xc] ;  /* 0xfffff40a040b7981 */ /* 0x000f28000c1e1900 */
[----:B------:R-:W5:Y:S04]  /*0240*/  LDG.E R14, desc[UR10][R4.64+-0x8] ;  /* 0xfffff80a040e7981 */ /* 0x000f68000c1e1900 */
        /* <DEDUP_REMOVED lines=8> */
[----:B------:R-:W5:Y:S01]  /*02d0*/  LDG.E R21, desc[UR10][R4.64+0x1c] ;  /* 0x00001c0a04157981 */ /* 0x000f62000c1e1900 */
[----:B------:R-:W-:Y:S01]  /*02e0*/  UIADD3 UR9, UPT, UPT, UR9, 0x10, URZ ;  /* 0x0000001009097890 */ /* 0x000fe2000fffe0ff */
[----:B------:R-:W-:-:S03]  /*02f0*/  IADD3 R6, PT, PT, R6, 0x10, RZ ;  /* 0x0000001006067810 */ /* 0x000fc60007ffe0ff */
[----:B------:R-:W-:Y:S01]  /*0300*/  UISETP.NE.AND UP1, UPT, UR9, URZ, UPT ;  /* 0x000000ff0900728c */ /* 0x000fe2000bf25270 */
[----:B--2---:R-:W-:-:S04]  /*0310*/  FMNMX3 R7, R0, R7, R8, !PT ;  /* 0x0000000700077276 */ /* 0x004fc80007800008 */
[----:B---3--:R-:W-:-:S04]  /*0320*/  FMNMX3 R7, R7, R10, R9, !PT ;  /* 0x0000000a07077276 */ /* 0x008fc80007800009 */
[----:B----4-:R-:W-:-:S04]  /*0330*/  FMNMX3 R7, R7, R12, R11, !PT ;  /* 0x0000000c07077276 */ /* 0x010fc8000780000b */
[----:B-----5:R-:W-:-:S04]  /*0340*/  FMNMX3 R7, R7, R14, R13, !PT ;  /* 0x0000000e07077276 */ /* 0x020fc8000780000d */
[----:B------:R-:W-:-:S04]  /*0350*/  FMNMX3 R7, R7, R16, R15, !PT ;  /* 0x0000001007077276 */ /* 0x000fc8000780000f */
[----:B------:R-:W-:-:S04]  /*0360*/  FMNMX3 R7, R7, R18, R17, !PT ;  /* 0x0000001207077276 */ /* 0x000fc80007800011 */
[----:B------:R-:W-:-:S04]  /*0370*/  FMNMX3 R7, R7, R20, R19, !PT ;  /* 0x0000001407077276 */ /* 0x000fc80007800013 */
[----:B------:R-:W-:Y:S01]  /*0380*/  FMNMX3 R0, R7, R22, R21, !PT ;  /* 0x0000001607007276 */ /* 0x000fe20007800015 */
[----:B------:R-:W-:Y:S06]  /*0390*/  BRA.U UP1, `(.L_x_2) ;  /* 0xfffffffd01847547 */ /* 0x000fec000b83ffff */
.L_x_1:
[----:B------:R-:W-:Y:S05]  /*03a0*/  BRA.U !UP0, `(.L_x_0) ;  /* 0x0000000108bc7547 */ /* 0x000fea000b800000 */
[----:B------:R-:W0:Y:S01]  /*03b0*/  LDCU UR5, c[0x0][0x38c] ;  /* 0x00007180ff0577ac */ /* 0x000e220008000800 */
[----:B------:R-:W-:Y:S02]  /*03c0*/  UISETP.GE.U32.AND UP0, UPT, UR8, 0x8, UPT ;  /* 0x000000080800788c */ /* 0x000fe4000bf06070 */
[----:B0-----:R-:W-:-:S04]  /*03d0*/  ULOP3.LUT UR6, UR5, 0x7, URZ, 0xc0, !UPT ;  /* 0x0000000705067892 */ /* 0x001fc8000f8ec0ff */
[----:B------:R-:W-:-:S03]  /*03e0*/  UISETP.NE.AND UP1, UPT, UR6, URZ, UPT ;  /* 0x000000ff0600728c */ /* 0x000fc6000bf25270 */
[----:B------:R-:W-:Y:S08]  /*03f0*/  BRA.U !UP0, `(.L_x_3) ;  /* 0x0000000108407547 */ /* 0x000ff0000b800000 */
[----:B------:R-:W0:Y:S01]  /*0400*/  LDC.64 R4, c[0x0][0x380] ;  /* 0x0000e000ff047b82 */ /* 0x000e220000000a00 */
[----:B------:R-:W-:-:S05]  /*0410*/  IADD3 R7, PT, PT, R3, UR4, RZ ;  /* 0x0000000403077c10 */ /* 0x000fca000fffe0ff */
[----:B0-----:R-:W-:-:S05]  /*0420*/  IMAD.WIDE R4, R7, 0x4, R4 ;  /* 0x0000000407047825 */ /* 0x001fca00078e0204 */
[----:B------:R-:W2:Y:S04]  /*0430*/  LDG.E R7, desc[UR10][R4.64] ;  /* 0x0000000a04077981 */ /* 0x000ea8000c1e1900 */
[----:B------:R-:W2:Y:S04]  /*0440*/  LDG.E R6, desc[UR10][R4.64+0x4] ;  /* 0x0000040a04067981 */ /* 0x000ea8000c1e1900 */
[----:B------:R-:W3:Y:S04]  /*0450*/  LDG.E R9, desc[UR10][R4.64+0x8] ;  /* 0x0000080a04097981 */ /* 0x000ee8000c1e1900 */
[----:B------:R-:W3:Y:S04]  /*0460*/  LDG.E R8, desc[UR10][R4.64+0xc] ;  /* 0x00000c0a04087981 */ /* 0x000ee8000c1e1900 */
[----:B------:R-:W4:Y:S04]  /*0470*/  LDG.E R11, desc[UR10][R4.64+0x10] ;  /* 0x0000100a040b7981 */ /* 0x000f28000c1e1900 */
[----:B------:R-:W4:Y:S04]  /*0480*/  LDG.E R10, desc[UR10][R4.64+0x14] ;  /* 0x0000140a040a7981 */ /* 0x000f28000c1e1900 */
[----:B------:R-:W5:Y:S04]  /*0490*/  LDG.E R13, desc[UR10][R4.64+0x18] ;  /* 0x0000180a040d7981 */ /* 0x000f68000c1e1900 */
[----:B------:R-:W5:Y:S01]  /*04a0*/  LDG.E R12, desc[UR10][R4.64+0x1c] ;  /* 0x00001c0a040c7981 */ /* 0x000f62000c1e1900 */
[----:B------:R-:W-:Y:S01]  /*04b0*/  UIADD3 UR4, UPT, UPT, UR4, 0x8, URZ ;  /* 0x0000000804047890 */ /* 0x000fe2000fffe0ff */
[----:B--2---:R-:W-:-:S04]  /*04c0*/  FMNMX3 R6, R0, R7, R6, !PT ;  /* 0x0000000700067276 */ /* 0x004fc80007800006 */
[----:B---3--:R-:W-:-:S04]  /*04d0*/  FMNMX3 R6, R6, R9, R8, !PT ;  /* 0x0000000906067276 */ /* 0x008fc80007800008 */
[----:B----4-:R-:W-:-:S04]  /*04e0*/  FMNMX3 R6, R6, R11, R10, !PT ;  /* 0x0000000b06067276 */ /* 0x010fc8000780000a */
[----:B-----5:R-:W-:-:S07]  /*04f0*/  FMNMX3 R0, R6, R13, R12, !PT ;  /* 0x0000000d06007276 */ /* 0x020fce000780000c */
.L_x_3:
[----:B------:R-:W-:Y:S05]  /*0500*/  BRA.U !UP1, `(.L_x_0) ;  /* 0x0000000109647547 */ /* 0x000fea000b800000 */
[----:B------:R-:W-:Y:S02]  /*0510*/  UISETP.GE.U32.AND UP0, UPT, UR6, 0x4, UPT ;  /* 0x000000040600788c */ /* 0x000fe4000bf06070 */
[----:B------:R-:W-:-:S04]  /*0520*/  ULOP3.LUT UR5, UR5, 0x3, URZ, 0xc0, !UPT ;  /* 0x0000000305057892 */ /* 0x000fc8000f8ec0ff */
        /* <DEDUP_REMOVED lines=8> */
[----:B------:R-:W3:Y:S01]  /*05b0*/  LDG.E R8, desc[UR10][R4.64+0xc] ;  /* 0x00000c0a04087981 */ /* 0x000ee2000c1e1900 */
[----:B------:R-:W-:Y:S01]  /*05c0*/  UIADD3 UR4, UPT, UPT, UR4, 0x4, URZ ;  /* 0x0000000404047890 */ /* 0x000fe2000fffe0ff */
[----:B--2---:R-:W-:-:S04]  /*05d0*/  FMNMX3 R0, R0, R7, R6, !PT ;  /* 0x0000000700007276 */ /* 0x004fc80007800006 */
[----:B---3--:R-:W-:-:S07]  /*05e0*/  FMNMX3 R0, R0, R9, R8, !PT ;  /* 0x0000000900007276 */ /* 0x008fce0007800008 */
.L_x_4:
[----:B------:R-:W-:Y:S05]  /*05f0*/  BRA.U !UP1, `(.L_x_0) ;  /* 0x0000000109287547 */ /* 0x000fea000b800000 */
[----:B------:R-:W0:Y:S01]  /*0600*/  LDC.64 R6, c[0x0][0x380] ;  /* 0x0000e000ff067b82 */ /* 0x000e220000000a00 */
[----:B------:R-:W-:Y:S01]  /*0610*/  IADD3 R3, PT, PT, R3, UR4, RZ ;  /* 0x0000000403037c10 */ /* 0x000fe2000fffe0ff */
[----:B------:R-:W-:-:S12]  /*0620*/  UIADD3 UR5, UPT, UPT, -UR5, URZ, URZ ;  /* 0x000000ff05057290 */ /* 0x000fd8000fffe1ff */
.L_x_5:
[----:B0-----:R-:W-:-:S06]  /*0630*/  IMAD.WIDE R4, R3, 0x4, R6 ;  /* 0x0000000403047825 */ /* 0x001fcc00078e0206 */
[----:B------:R-:W2:Y:S01]  /*0640*/  LDG.E R5, desc[UR10][R4.64] ;  /* 0x0000000a04057981 */ /* 0x000ea2000c1e1900 */
[----:B------:R-:W-:Y:S01]  /*0650*/  UIADD3 UR5, UPT, UPT, UR5, 0x1, URZ ;  /* 0x0000000105057890 */ /* 0x000fe2000fffe0ff */
[----:B------:R-:W-:-:S03]  /*0660*/  IADD3 R3, PT, PT, R3, 0x1, RZ ;  /* 0x0000000103037810 */ /* 0x000fc60007ffe0ff */
[----:B------:R-:W-:Y:S01]  /*0670*/  UISETP.NE.AND UP0, UPT, UR5, URZ, UPT ;  /* 0x000000ff0500728c */ /* 0x000fe2000bf05270 */
[----:B--2---:R-:W-:-:S08]  /*0680*/  FMNMX R0, R5, R0, !PT ;  /* 0x0000000005007209 */ /* 0x004fd00007800000 */
[----:B------:R-:W-:Y:S05]  /*0690*/  BRA.U UP0, `(.L_x_5) ;  /* 0xfffffffd00e47547 */ /* 0x000fea000b83ffff */
.L_x_0:
[----:B------:R-:W0:Y:S01]  /*06a0*/  LDCU UR5, c[0x0][0x38c] ;  /* 0x00007180ff0577ac */ /* 0x000e220008000800 */
[----:B------:R-:W-:Y:S01]  /*06b0*/  HFMA2 R3, -RZ, RZ, 0, 0 ;  /* 0x00000000ff037431 */ /* 0x000fe200000001ff */
[----:B0-----:R-:W-:-:S09]  /*06c0*/  UISETP.GE.AND UP0, UPT, UR5, 0x1, UPT ;  /* 0x000000010500788c */ /* 0x001fd2000bf06270 */
[----:B------:R-:W-:Y:S05]  /*06d0*/  BRA.U !UP0, `(.L_x_6) ;  /* 0x0000000d08a07547 */ /* 0x000fea000b800000 */
[----:B------:R-:W-:Y:S02]  /*06e0*/  UISETP.GE.U32.AND UP1, UPT, UR5, 0x8, UPT ;  /* 0x000000080500788c */ /* 0x000fe4000bf26070 */
[----:B------:R-:W-:Y:S01]  /*06f0*/  IMAD R7, R2, UR5, RZ ;  /* 0x0000000502077c24 */ /* 0x000fe2000f8e02ff */
[----:B------:R-:W-:Y:S01]  /*0700*/  ULOP3.LUT UR9, UR5, 0x7, URZ, 0xc0, !UPT ;  /* 0x0000000705097892 */ /* 0x000fe2000f8ec0ff */
[----:B------:R-:W-:Y:S01]  /*0710*/  MOV R3, RZ ;  /* 0x000000ff00037202 */ /* 0x000fe20000000f00 */
[----:B------:R-:W-:Y:S02]  /*0720*/  UMOV UR4, URZ ;  /* 0x000000ff00047c82 */ /* 0x000fe40008000000 */
[----:B------:R-:W-:Y:S02]  /*0730*/  UISETP.NE.AND UP0, UPT, UR9, URZ, UPT ;  /* 0x000000ff0900728c */ /* 0x000fe4000bf05270 */
[----:B------:R-:W-:Y:S09]  /*0740*/  BRA.U !UP1, `(.L_x_7) ;  /* 0x0000000509c07547 */ /* 0x000ff2000b800000 */
[----:B------:R-:W0:Y:S01]  /*0750*/  LDCU.64 UR6, c[0x0][0x380] ;  /* 0x00007000ff0677ac */ /* 0x000e220008000a00 */
[----:B------:R-:W-:Y:S02]  /*0760*/  MOV R3, RZ ;  /* 0x000000ff00037202 */ /* 0x000fe40000000f00 */
[----:B------:R-:W-:Y:S01]  /*0770*/  MOV R6, R7 ;  /* 0x0000000700067202 */ /* 0x000fe20000000f00 */
[----:B------:R-:W-:-:S04]  /*0780*/  ULOP3.LUT UR4, UR5, 0x7ffffff8, URZ, 0xc0, !UPT ;  /* 0x7ffffff805047892 */ /* 0x000fc8000f8ec0ff */
[----:B------:R-:W-:Y:S02]  /*0790*/  UIADD3 UR8, UPT, UPT, -UR4, URZ, URZ ;  /* 0x000000ff04087290 */ /* 0x000fe4000fffe1ff */
[----:B0-----:R-:W-:-:S04]  /*07a0*/  UIADD3 UR5, UP1, UPT, UR6, 0x10, URZ ;  /* 0x0000001006057890 */ /* 0x001fc8000ff3e0ff */
[----:B------:R-:W-:-:S12]  /*07b0*/  UIADD3.X UR6, UPT, UPT, URZ, UR7, URZ, UP1, !UPT ;  /* 0x00000007ff067290 */ /* 0x000fd80008ffe4ff */
.L_x_8:
[----:B------:R-:W-:Y:S02]  /*07c0*/  MOV R4, UR5 ;  /* 0x0000000500047c02 */ /* 0x000fe40008000f00 */
[----:B------:R-:W-:-:S03]  /*07d0*/  MOV R5, UR6 ;  /* 0x0000000600057c02 */ /* 0x000fc60008000f00 */
[----:B------:R-:W-:-:S05]  /*07e0*/  IMAD.WIDE R4, R6, 0x4, R4 ;  /* 0x0000000406047825 */ /* 0x000fca00078e0204 */
[----:B------:R-:W2:Y:S04]  /*07f0*/  LDG.E R27, desc[UR10][R4.64+-0x10] ;  /* 0xfffff00a041b7981 */ /* 0x000ea8000c1e1900 */
[----:B------:R-:W3:Y:S04]  /*0800*/  LDG.E R25, desc[UR10][R4.64+-0xc] ;  /* 0xfffff40a04197981 */ /* 0x000ee8000c1e1900 */
[----:B------:R-:W4:Y:S04]  /*0810*/  LDG.E R17, desc[UR10][R4.64+-0x8] ;  /* 0xfffff80a04117981 */ /* 0x000f28000c1e1900 */
[----:B------:R-:W5:Y:S04]  /*0820*/  LDG.E R11, desc[UR10][R4.64] ;  /* 0x0000000a040b7981 */ /* 0x000f68000c1e1900 */
[----:B------:R-:W5:Y:S04]  /*0830*/  LDG.E R23, desc[UR10][R4.64+-0x4] ;  /* 0xfffffc0a04177981 */ /* 0x000f68000c1e1900 */
[----:B------:R-:W5:Y:S04]  /*0840*/  LDG.E R15, desc[UR10][R4.64+0x4] ;  /* 0x0000040a040f7981 */ /* 0x000f68000c1e1900 */
[----:B------:R-:W5:Y:S04]  /*0850*/  LDG.E R21, desc[UR10][R4.64+0x8] ;  /* 0x0000080a04157981 */ /* 0x000f68000c1e1900 */
[----:B------:R-:W5:Y:S01]  /*0860*/  LDG.E R19, desc[UR10][R4.64+0xc] ;  /* 0x00000c0a04137981 */ /* 0x000f62000c1e1900 */
[----:B------:R-:W-:Y:S01]  /*0870*/  HFMA2 R14, -RZ, RZ, 0.96630859375, -0.0022525787353515625 ;  /* 0x3bbb989dff0e7431 */ /* 0x000fe200000001ff */
[----:B------:R-:W-:Y:S01]  /*0880*/  MOV R13, 0x437c0000 ;  /* 0x437c0000000d7802 */ /* 0x000fe20000000f00 */
[----:B------:R-:W-:-:S04]  /*0890*/  UIADD3 UR8, UPT, UPT, UR8, 0x8, URZ ;  /* 0x0000000808087890 */ /* 0x000fc8000fffe0ff */
[----:B------:R-:W-:Y:S01]  /*08a0*/  UISETP.NE.AND UP1, UPT, UR8, URZ, UPT ;  /* 0x000000ff0800728c */ /* 0x000fe2000bf25270 */
[----:B------:R-:W-:Y:S01]  /*08b0*/  IADD3 R6, PT, PT, R6, 0x8, RZ ;  /* 0x0000000806067810 */ /* 0x000fe20007ffe0ff */
[--C-:B--2---:R-:W-:Y:S01]  /*08c0*/  FADD R27, R27, -R0.reuse ;  /* 0x800000001b1b7221 */ /* 0x104fe20000000000 */
[----:B---3--:R-:W-:-:S03]  /*08d0*/  FADD R25, R25, -R0 ;  /* 0x8000000019197221 */ /* 0x008fc60000000000 */
[-C--:B------:R-:W-:Y:S01]  /*08e0*/  FFMA.SAT R8, R27, R14.reuse, 0.5 ;  /* 0x3f0000001b087423 */ /* 0x080fe2000000200e */
[----:B------:R-:W-:-:S03]  /*08f0*/  FFMA.SAT R10, R25, R14, 0.5 ;  /* 0x3f000000190a7423 */ /* 0x000fc6000000200e */
[-C--:B------:R-:W-:Y:S01]  /*0900*/  FFMA.RM R9, R8, R13.reuse, 12582913 ;  /* 0x4b40000108097423 */ /* 0x080fe2000000400d */
[----:B------:R-:W-:Y:S01]  /*0910*/  FFMA.RM R8, R10, R13, 12582913 ;  /* 0x4b4000010a087423 */ /* 0x000fe2000000400d */
[----:B----4-:R-:W-:-:S03]  /*0920*/  FADD R17, R17, -R0 ;  /* 0x8000000011117221 */ /* 0x010fc60000000000 */
[----:B------:R-:W-:Y:S01]  /*0930*/  FADD R16, R8, -12583039 ;  /* 0xcb40007f08107421 */ /* 0x000fe20000000000 */
[----:B------:R-:W-:Y:S01]  /*0940*/  FADD R10, R9, -12583039 ;  /* 0xcb40007f090a7421 */ /* 0x000fe20000000000 */
[-C--:B------:R-:W-:Y:S02]  /*0950*/  FFMA.SAT R18, R17, R14.reuse, 0.5 ;  /* 0x3f00000011127423 */ /* 0x080fe4000000200e */
[----:B------:R-:W-:Y:S01]  /*0960*/  FFMA R16, R25, 1.4426950216293334961, -R16 ;  /* 0x3fb8aa3b19107823 */ /* 0x000fe20000000810 */
[----:B------:R-:W-:Y:S01]  /*0970*/  FFMA R12, R27, 1.4426950216293334961, -R10 ;  /* 0x3fb8aa3b1b0c7823 */ /* 0x000fe2000000080a */
[-C--:B------:R-:W-:Y:S02]  /*0980*/  FFMA.RM R10, R18, R13.reuse, 12582913 ;  /* 0x4b400001120a7423 */ /* 0x080fe4000000400d */
[----:B------:R-:W-:Y:S01]  /*0990*/  FFMA R16, R25, 1.925963033500011079e-08, R16 ;  /* 0x32a5706019107823 */ /* 0x000fe20000000010 */
[--C-:B-----5:R-:W-:Y:S01]  /*09a0*/  FADD R25, R11, -R0.reuse ;  /* 0x800000000b197221 */ /* 0x120fe20000000000 */
[----:B------:R-:W-:Y:S01]  /*09b0*/  FADD R23, R23, -R0 ;  /* 0x8000000017177221 */ /* 0x000fe20000000000 */
[----:B------:R-:W-:Y:S01]  /*09c0*/  FFMA R12, R27, 1.925963033500011079e-08, R12 ;  /* 0x32a570601b0c7823 */ /* 0x000fe2000000000c */
[----:B------:R-:W-:Y:S01]  /*09d0*/  FADD R18, R10, -12583039 ;  /* 0xcb40007f0a127421 */ /* 0x000fe20000000000 */
[-C--:B------:R-:W-:Y:S01]  /*09e0*/  FFMA.SAT R22, R25, R14.reuse, 0.5 ;  /* 0x3f00000019167423 */ /* 0x080fe2000000200e */
[----:B------:R-:W-:Y:S01]  /*09f0*/  FADD R27, R15, -R0 ;  /* 0x800000000f1b7221 */ /* 0x000fe20000000000 */
[-C--:B------:R-:W-:Y:S01]  /*0a00*/  FFMA.SAT R20, R23, R14.reuse, 0.5 ;  /* 0x3f00000017147423 */ /* 0x080fe2000000200e */
[----:B------:R-:W-:Y:S01]  /*0a10*/  FFMA R18, R17, 1.4426950216293334961, -R18 ;  /* 0x3fb8aa3b11127823 */ /* 0x000fe20000000812 */
[-C--:B------:R-:W-:Y:S01]  /*0a20*/  FFMA.RM R15, R22, R13.reuse, 12582913 ;  /* 0x4b400001160f7423 */ /* 0x080fe2000000400d */
[----:B------:R-:W-:Y:S01]  /*0a30*/  FFMA.SAT R24, R27, R14, 0.5 ;  /* 0x3f0000001b187423 */ /* 0x000fe2000000200e */
[-C--:B------:R-:W-:Y:S01]  /*0a40*/  FFMA.RM R11, R20, R13.reuse, 12582913 ;  /* 0x4b400001140b7423 */ /* 0x080fe2000000400d */
[----:B------:R-:W-:Y:S01]  /*0a50*/  FFMA R18, R17, 1.925963033500011079e-08, R18 ;  /* 0x32a5706011127823 */ /* 0x000fe20000000012 */
[----:B------:R-:W-:Y:S01]  /*0a60*/  FADD R22, R15, -12583039 ;  /* 0xcb40007f0f167421 */ /* 0x000fe20000000000 */
[----:B------:R-:W-:Y:S01]  /*0a70*/  FFMA.RM R17, R24, R13, 12582913 ;  /* 0x4b40000118117423 */ /* 0x000fe2000000400d */
[----:B------:R-:W-:-:S02]  /*0a80*/  FADD R20, R11, -12583039 ;  /* 0xcb40007f0b147421 */ /* 0x000fc40000000000 */
[----:B------:R-:W-:Y:S01]  /*0a90*/  FFMA R22, R25, 1.4426950216293334961, -R22 ;  /* 0x3fb8aa3b19167823 */ /* 0x000fe20000000816 */
[----:B------:R-:W-:Y:S01]  /*0aa0*/  FADD R24, R17, -12583039 ;  /* 0xcb40007f11187421 */ /* 0x000fe20000000000 */
[----:B------:R-:W-:Y:S01]  /*0ab0*/  FADD R21, R21, -R0 ;  /* 0x8000000015157221 */ /* 0x000fe20000000000 */
[----:B------:R-:W-:Y:S01]  /*0ac0*/  FFMA R20, R23, 1.4426950216293334961, -R20 ;  /* 0x3fb8aa3b17147823 */ /* 0x000fe20000000814 */
[----:B------:R-:W-:Y:S01]  /*0ad0*/  FFMA R25, R25, 1.925963033500011079e-08, R22 ;  /* 0x32a5706019197823 */ /* 0x000fe20000000016 */
[----:B------:R-:W-:Y:S01]  /*0ae0*/  FFMA R22, R27, 1.4426950216293334961, -R24 ;  /* 0x3fb8aa3b1b167823 */ /* 0x000fe20000000818 */
[----:B------:R-:W-:Y:S01]  /*0af0*/  FFMA.SAT R24, R21, R14, 0.5 ;  /* 0x3f00000015187423 */ /* 0x000fe2000000200e */
[----:B------:R-:W-:Y:S01]  /*0b00*/  FFMA R20, R23, 1.925963033500011079e-08, R20 ;  /* 0x32a5706017147823 */ /* 0x000fe20000000014 */
[----:B------:R-:W-:Y:S01]  /*0b10*/  FADD R23, R19, -R0 ;  /* 0x8000000013177221 */ /* 0x000fe20000000000 */
[----:B------:R-:W0:Y:S01]  /*0b20*/  MUFU.EX2 R12, R12 ;  /* 0x0000000c000c7308 */ /* 0x000e220000000800 */
[----:B------:R-:W-:-:S02]  /*0b30*/  FFMA.RM R19, R24, R13, 12582913 ;  /* 0x4b40000118137423 */ /* 0x000fc4000000400d */
[----:B------:R-:W-:Y:S02]  /*0b40*/  FFMA.SAT R26, R23, R14, 0.5 ;  /* 0x3f000000171a7423 */ /* 0x000fe4000000200e */
[----:B------:R-:W-:Y:S02]  /*0b50*/  FADD R24, R19, -12583039 ;  /* 0xcb40007f13187421 */ /* 0x000fe40000000000 */
[----:B------:R-:W-:Y:S02]  /*0b60*/  FFMA.RM R13, R26, R13, 12582913 ;  /* 0x4b4000011a0d7423 */ /* 0x000fe4000000400d */
[----:B------:R-:W-:Y:S02]  /*0b70*/  FFMA R24, R21, 1.4426950216293334961, -R24 ;  /* 0x3fb8aa3b15187823 */ /* 0x000fe40000000818 */
[----:B------:R-:W-:Y:S02]  /*0b80*/  FADD R26, R13, -12583039 ;  /* 0xcb40007f0d1a7421 */ /* 0x000fe40000000000 */
[----:B------:R-:W-:Y:S01]  /*0b90*/  FFMA R24, R21, 1.925963033500011079e-08, R24 ;  /* 0x32a5706015187823 */ /* 0x000fe20000000018 */
[----:B------:R-:W-:Y:S01]  /*0ba0*/  SHF.L.U32 R21, R9, 0x17, RZ ;  /* 0x0000001709157819 */ /* 0x000fe200000006ff */
[----:B------:R-:W-:Y:S01]  /*0bb0*/  FFMA R26, R23, 1.4426950216293334961, -R26 ;  /* 0x3fb8aa3b171a7823 */ /* 0x000fe2000000081a */
[----:B------:R-:W1:Y:S01]  /*0bc0*/  MUFU.EX2 R16, R16 ;  /* 0x0000001000107308 */ /* 0x000e620000000800 */
[----:B------:R-:W-:-:S02]  /*0bd0*/  FFMA R22, R27, 1.925963033500011079e-08, R22 ;  /* 0x32a570601b167823 */ /* 0x000fc40000000016 */
[----:B0-----:R-:W-:Y:S01]  /*0be0*/  FMUL R12, R21, R12 ;  /* 0x0000000c150c7220 */ /* 0x001fe20000400000 */
[----:B------:R-:W-:Y:S01]  /*0bf0*/  FFMA R26, R23, 1.925963033500011079e-08, R26 ;  /* 0x32a57060171a7823 */ /* 0x000fe2000000001a */
[----:B------:R-:W-:Y:S02]  /*0c00*/  SHF.L.U32 R27, R8, 0x17, RZ ;  /* 0x00000017081b7819 */ /* 0x000fe400000006ff */
[----:B------:R-:W-:Y:S01]  /*0c10*/  FADD R8, R12, R3 ;  /* 0x000000030c087221 */ /* 0x000fe20000000000 */
[----:B------:R-:W0:Y:S08]  /*0c20*/  MUFU.EX2 R18, R18 ;  /* 0x0000001200127308 */ /* 0x000e300000000800 */
[----:B------:R-:W2:Y:S08]  /*0c30*/  MUFU.EX2 R20, R20 ;  /* 0x0000001400147308 */ /* 0x000eb00000000800 */
[----:B------:R-:W3:Y:S08]  /*0c40*/  MUFU.EX2 R14, R25 ;  /* 0x00000019000e7308 */ /* 0x000ef00000000800 */
[----:B------:R-:W4:Y:S08]  /*0c50*/  MUFU.EX2 R22, R22 ;  /* 0x0000001600167308 */ /* 0x000f300000000800 */
[----:B------:R-:W5:Y:S08]  /*0c60*/  MUFU.EX2 R9, R24 ;  /* 0x0000001800097308 */ /* 0x000f700000000800 */
[----:B------:R-:W5:Y:S01]  /*0c70*/  MUFU.EX2 R3, R26 ;  /* 0x0000001a00037308 */ /* 0x000f620000000800 */
[----:B------:R-:W-:Y:S01]  /*0c80*/  SHF.L.U32 R21, R10, 0x17, RZ ;  /* 0x000000170a157819 */ /* 0x000fe200000006ff */
[----:B-1----:R-:W-:Y:S01]  /*0c90*/  FMUL R27, R27, R16 ;  /* 0x000000101b1b7220 */ /* 0x002fe20000400000 */
[----:B------:R-:W-:-:S02]  /*0ca0*/  SHF.L.U32 R11, R11, 0x17, RZ ;  /* 0x000000170b0b7819 */ /* 0x000fc400000006ff */
[----:B------:R-:W-:Y:S02]  /*0cb0*/  SHF.L.U32 R15, R15, 0x17, RZ ;  /* 0x000000170f0f7819 */ /* 0x000fe400000006ff */
[----:B------:R-:W-:Y:S02]  /*0cc0*/  SHF.L.U32 R17, R17, 0x17, RZ ;  /* 0x0000001711117819 */ /* 0x000fe400000006ff */
[----:B------:R-:W-:Y:S02]  /*0cd0*/  SHF.L.U32 R10, R19, 0x17, RZ ;  /* 0x00000017130a7819 */ /* 0x000fe400000006ff */
[----:B------:R-:W-:Y:S01]  /*0ce0*/  SHF.L.U32 R16, R13, 0x17, RZ ;  /* 0x000000170d107819 */ /* 0x000fe200000006ff */
[----:B0-----:R-:W-:Y:S01]  /*0cf0*/  FMUL R21, R21, R18 ;  /* 0x0000001215157220 */ /* 0x001fe20000400000 */
[----:B--2---:R-:W-:Y:S01]  /*0d00*/  FMUL R11, R11, R20 ;  /* 0x000000140b0b7220 */ /* 0x004fe20000400000 */
[----:B---3--:R-:W-:Y:S01]  /*0d10*/  FMUL R15, R15, R14 ;  /* 0x0000000e0f0f7220 */ /* 0x008fe20000400000 */
[----:B----4-:R-:W-:Y:S01]  /*0d20*/  FMUL R17, R17, R22 ;  /* 0x0000001611117220 */ /* 0x010fe20000400000 */
[----:B-----5:R-:W-:Y:S01]  /*0d30*/  FMUL R9, R10, R9 ;  /* 0x000000090a097220 */ /* 0x020fe20000400000 */
[----:B------:R-:W-:Y:S01]  /*0d40*/  FMUL R13, R16, R3 ;  /* 0x00000003100d7220 */ /* 0x000fe20000400000 */
[----:B------:R-:W-:Y:S01]  /*0d50*/  FADD R8, R8, R27 ;  /* 0x0000001b08087221 */ /* 0x000fe20000000000 */
[----:B------:R0:W-:Y:S03]  /*0d60*/  STG.E desc[UR10][R4.64+-0x10], R12 ;  /* 0xfffff00c04007986 */ /* 0x0001e6000c10190a */
[----:B------:R-:W-:Y:S01]  /*0d70*/  FADD R8, R8, R21 ;  /* 0x0000001508087221 */ /* 0x000fe20000000000 */
[----:B------:R0:W-:Y:S04]  /*0d80*/  STG.E desc[UR10][R4.64+-0xc], R27 ;  /* 0xfffff41b04007986 */ /* 0x0001e8000c10190a */
[----:B------:R0:W-:Y:S04]  /*0d90*/  STG.E desc[UR10][R4.64+-0x8], R21 ;  /* 0xfffff81504007986 */ /* 0x0001e8000c10190a */
[----:B------:R0:W-:Y:S04]  /*0da0*/  STG.E desc[UR10][R4.64+-0x4], R11 ;  /* 0xfffffc0b04007986 */ /* 0x0001e8000c10190a */
[----:B------:R0:W-:Y:S04]  /*0db0*/  STG.E desc[UR10][R4.64], R15 ;  /* 0x0000000f04007986 */ /* 0x0001e8000c10190a */
[----:B------:R0:W-:Y:S04]  /*0dc0*/  STG.E desc[UR10][R4.64+0x4], R17 ;  /* 0x0000041104007986 */ /* 0x0001e8000c10190a */
[----:B------:R0:W-:Y:S04]  /*0dd0*/  STG.E desc[UR10][R4.64+0x8], R9 ;  /* 0x0000080904007986 */ /* 0x0001e8000c10190a */
[----:B------:R0:W-:Y:S01]  /*0de0*/  STG.E desc[UR10][R4.64+0xc], R13 ;  /* 0x00000c0d04007986 */ /* 0x0001e2000c10190a */
[----:B------:R-:W-:-:S04]  /*0df0*/  FADD R8, R8, R11 ;  /* 0x0000000b08087221 */ /* 0x000fc80000000000 */
[----:B------:R-:W-:-:S04]  /*0e00*/  FADD R8, R8, R15 ;  /* 0x0000000f08087221 */ /* 0x000fc80000000000 */
[----:B------:R-:W-:-:S04]  /*0e10*/  FADD R8, R8, R17 ;  /* 0x0000001108087221 */ /* 0x000fc80000000000 */
[----:B------:R-:W-:-:S04]  /*0e20*/  FADD R8, R8, R9 ;  /* 0x0000000908087221 */ /* 0x000fc80000000000 */
[----:B------:R-:W-:Y:S01]  /*0e30*/  FADD R3, R8, R13 ;  /* 0x0000000d08037221 */ /* 0x000fe20000000000 */
[----:B0-----:R-:W-:Y:S06]  /*0e40*/  BRA.U UP1, `(.L_x_8) ;  /* 0xfffffff9015c7547 */ /* 0x001fec000b83ffff */
.L_x_7:
        /* <DEDUP_REMOVED lines=10> */
[----:B------:R-:W3:Y:S04]  /*0ef0*/  LDG.E R11, desc[UR10][R4.64+0x4] ;  /* 0x0000040a040b7981 */ /* 0x000ee8000c1e1900 */
[----:B------:R-:W4:Y:S04]  /*0f00*/  LDG.E R17, desc[UR10][R4.64+0x8] ;  /* 0x0000080a04117981 */ /* 0x000f28000c1e1900 */
[----:B------:R-:W5:Y:S01]  /*0f10*/  LDG.E R19, desc[UR10][R4.64+0xc] ;  /* 0x00000c0a04137981 */ /* 0x000f62000c1e1900 */
[----:B------:R-:W-:Y:S01]  /*0f20*/  HFMA2 R16, -RZ, RZ, 0.96630859375, -0.0022525787353515625 ;  /* 0x3bbb989dff107431 */ /* 0x000fe200000001ff */
[----:B------:R-:W-:Y:S01]  /*0f30*/  MOV R12, 0x437c0000 ;  /* 0x437c0000000c7802 */ /* 0x000fe20000000f00 */
[----:B------:R-:W-:Y:S01]  /*0f40*/  UIADD3 UR4, UPT, UPT, UR4, 0x4, URZ ;  /* 0x0000000404047890 */ /* 0x000fe2000fffe0ff */
[----:B--2---:R-:W-:-:S04]  /*0f50*/  FADD R10, R9, -R0 ;  /* 0x80000000090a7221 */ /* 0x004fc80000000000 */
[----:B------:R-:W-:Y:S01]  /*0f60*/  FFMA.SAT R9, R10, R16, 0.5 ;  /* 0x3f0000000a097423 */ /* 0x000fe20000002010 */
[----:B---3--:R-:W-:-:S03]  /*0f70*/  FADD R13, R11, -R0 ;  /* 0x800000000b0d7221 */ /* 0x008fc60000000000 */
[----:B------:R-:W-:Y:S01]  /*0f80*/  FFMA.RM R6, R9, R12, 12582913 ;  /* 0x4b40000109067423 */ /* 0x000fe2000000400c */
[----:B------:R-:W-:Y:S01]  /*0f90*/  FFMA.SAT R15, R13, R16, 0.5 ;  /* 0x3f0000000d0f7423 */ /* 0x000fe20000002010 */
[--C-:B----4-:R-:W-:Y:S02]  /*0fa0*/  FADD R9, R17, -R0.reuse ;  /* 0x8000000011097221 */ /* 0x110fe40000000000 */
[----:B------:R-:W-:Y:S01]  /*0fb0*/  FADD R11, R6, -12583039 ;  /* 0xcb40007f060b7421 */ /* 0x000fe20000000000 */
[----:B------:R-:W-:Y:S01]  /*0fc0*/  FFMA.RM R8, R15, R12, 12582913 ;  /* 0x4b4000010f087423 */ /* 0x000fe2000000400c */
[----:B------:R-:W-:Y:S01]  /*0fd0*/  FFMA.SAT R15, R9, R16, 0.5 ;  /* 0x3f000000090f7423 */ /* 0x000fe20000002010 */
[----:B-----5:R-:W-:Y:S01]  /*0fe0*/  FADD R19, R19, -R0 ;  /* 0x8000000013137221 */ /* 0x020fe20000000000 */
[----:B------:R-:W-:Y:S01]  /*0ff0*/  FFMA R11, R10, 1.4426950216293334961, -R11 ;  /* 0x3fb8aa3b0a0b7823 */ /* 0x000fe2000000080b */
[----:B------:R-:W-:Y:S01]  /*1000*/  FADD R14, R8, -12583039 ;  /* 0xcb40007f080e7421 */ /* 0x000fe20000000000 */
[----:B------:R-:W-:-:S02]  /*1010*/  SHF.L.U32 R6, R6, 0x17, RZ ;  /* 0x0000001706067819 */ /* 0x000fc400000006ff */
[----:B------:R-:W-:Y:S01]  /*1020*/  FFMA R11, R10, 1.925963033500011079e-08, R11 ;  /* 0x32a570600a0b7823 */ /* 0x000fe2000000000b */
[----:B------:R-:W-:Y:S01]  /*1030*/  FFMA.RM R10, R15, R12, 12582913 ;  /* 0x4b4000010f0a7423 */ /* 0x000fe2000000400c */
[----:B------:R-:W-:Y:S01]  /*1040*/  FFMA.SAT R15, R19, R16, 0.5 ;  /* 0x3f000000130f7423 */ /* 0x000fe20000002010 */
[----:B------:R-:W-:Y:S01]  /*1050*/  FFMA R14, R13, 1.4426950216293334961, -R14 ;  /* 0x3fb8aa3b0d0e7823 */ /* 0x000fe2000000080e */
[----:B------:R-:W-:Y:S01]  /*1060*/  SHF.L.U32 R8, R8, 0x17, RZ ;  /* 0x0000001708087819 */ /* 0x000fe200000006ff */
[C---:B------:R-:W-:Y:S01]  /*1070*/  FADD R16, R10.reuse, -12583039 ;  /* 0xcb40007f0a107421 */ /* 0x040fe20000000000 */
[----:B------:R-:W-:Y:S01]  /*1080*/  FFMA.RM R15, R15, R12, 12582913 ;  /* 0x4b4000010f0f7423 */ /* 0x000fe2000000400c */
[----:B------:R-:W-:Y:S01]  /*1090*/  FFMA R14, R13, 1.925963033500011079e-08, R14 ;  /* 0x32a570600d0e7823 */ /* 0x000fe2000000000e */
[----:B------:R-:W0:Y:S01]  /*10a0*/  MUFU.EX2 R11, R11 ;  /* 0x0000000b000b7308 */ /* 0x000e220000000800 */
[----:B------:R-:W-:Y:S01]  /*10b0*/  FFMA R16, R9, 1.4426950216293334961, -R16 ;  /* 0x3fb8aa3b09107823 */ /* 0x000fe20000000810 */
[----:B------:R-:W-:Y:S01]  /*10c0*/  FADD R12, R15, -12583039 ;  /* 0xcb40007f0f0c7421 */ /* 0x000fe20000000000 */
[----:B------:R-:W-:-:S02]  /*10d0*/  SHF.L.U32 R10, R10, 0x17, RZ ;  /* 0x000000170a0a7819 */ /* 0x000fc400000006ff */
[----:B------:R-:W-:Y:S01]  /*10e0*/  FFMA R16, R9, 1.925963033500011079e-08, R16 ;  /* 0x32a5706009107823 */ /* 0x000fe20000000010 */
[----:B------:R-:W-:Y:S01]  /*10f0*/  FFMA R12, R19, 1.4426950216293334961, -R12 ;  /* 0x3fb8aa3b130c7823 */ /* 0x000fe2000000080c */
[----:B------:R-:W-:Y:S01]  /*1100*/  SHF.L.U32 R15, R15, 0x17, RZ ;  /* 0x000000170f0f7819 */ /* 0x000fe200000006ff */
[----:B------:R-:W1:Y:S02]  /*1110*/  MUFU.EX2 R13, R14 ;  /* 0x0000000e000d7308 */ /* 0x000e640000000800 */
[----:B------:R-:W-:-:S06]  /*1120*/  FFMA R12, R19, 1.925963033500011079e-08, R12 ;  /* 0x32a57060130c7823 */ /* 0x000fcc000000000c */
[----:B------:R-:W2:Y:S01]  /*1130*/  MUFU.EX2 R9, R16 ;  /* 0x0000001000097308 */ /* 0x000ea20000000800 */
[----:B0-----:R-:W-:-:S04]  /*1140*/  FMUL R6, R6, R11 ;  /* 0x0000000b06067220 */ /* 0x001fc80000400000 */
[----:B------:R-:W-:Y:S01]  /*1150*/  FADD R3, R3, R6 ;  /* 0x0000000603037221 */ /* 0x000fe20000000000 */
[----:B------:R0:W-:Y:S02]  /*1160*/  STG.E desc[UR10][R4.64], R6 ;  /* 0x0000000604007986 */ /* 0x0001e4000c10190a */
[----:B------:R-:W3:Y:S01]  /*1170*/  MUFU.EX2 R12, R12 ;  /* 0x0000000c000c7308 */ /* 0x000ee20000000800 */
[----:B-1----:R-:W-:-:S04]  /*1180*/  FMUL R8, R8, R13 ;  /* 0x0000000d08087220 */ /* 0x002fc80000400000 */
[----:B------:R-:W-:Y:S01]  /*1190*/  FADD R3, R3, R8 ;  /* 0x0000000803037221 */ /* 0x000fe20000000000 */
[----:B------:R0:W-:Y:S01]  /*11a0*/  STG.E desc[UR10][R4.64+0x4], R8 ;  /* 0x0000040804007986 */ /* 0x0001e2000c10190a */
[----:B--2---:R-:W-:-:S04]  /*11b0*/  FMUL R9, R10, R9 ;  /* 0x000000090a097220 */ /* 0x004fc80000400000 */
[----:B------:R-:W-:Y:S01]  /*11c0*/  FADD R3, R3, R9 ;  /* 0x0000000903037221 */ /* 0x000fe20000000000 */
[----:B------:R0:W-:Y:S01]  /*11d0*/  STG.E desc[UR10][R4.64+0x8], R9 ;  /* 0x0000080904007986 */ /* 0x0001e2000c10190a */
[----:B---3--:R-:W-:-:S04]  /*11e0*/  FMUL R15, R15, R12 ;  /* 0x0000000c0f0f7220 */ /* 0x008fc80000400000 */
[----:B------:R-:W-:Y:S01]  /*11f0*/  FADD R3, R3, R15 ;  /* 0x0000000f03037221 */ /* 0x000fe20000000000 */
[----:B------:R0:W-:Y:S06]  /*1200*/  STG.E desc[UR10][R4.64+0xc], R15 ;  /* 0x00000c0f04007986 */ /* 0x0001ec000c10190a */
.L_x_9:
[----:B------:R-:W-:Y:S05]  /*1210*/  BRA.U !UP1, `(.L_x_6) ;  /* 0x0000000109d07547 */ /* 0x000fea000b800000 */
[----:B------:R-:W-:Y:S02]  /*1220*/  UISETP.NE.AND UP0, UPT, UR6, 0x1, UPT ;  /* 0x000000010600788c */ /* 0x000fe4000bf05270 */
[----:B------:R-:W-:-:S04]  /*1230*/  ULOP3.LUT UR5, UR5, 0x1, URZ, 0xc0, !UPT ;  /* 0x0000000105057892 */ /* 0x000fc8000f8ec0ff */
[----:B------:R-:W-:-:S03]  /*1240*/  UISETP.NE.U32.AND UP1, UPT, UR5, 0x1, UPT ;  /* 0x000000010500788c */ /* 0x000fc6000bf25070 */
[----:B------:R-:W-:Y:S08]  /*1250*/  BRA.U !UP0, `(.L_x_10) ;  /* 0x0000000108787547 */ /* 0x000ff0000b800000 */
[----:B0-----:R-:W0:Y:S01]  /*1260*/  LDC.64 R4, c[0x0][0x380] ;  /* 0x0000e000ff047b82 */ /* 0x001e220000000a00 */
[----:B------:R-:W-:-:S05]  /*1270*/  IADD3 R9, PT, PT, R7, UR4, RZ ;  /* 0x0000000407097c10 */ /* 0x000fca000fffe0ff */
[----:B0-----:R-:W-:-:S05]  /*1280*/  IMAD.WIDE R4, R9, 0x4, R4 ;  /* 0x0000000409047825 */ /* 0x001fca00078e0204 */
[----:B------:R-:W2:Y:S04]  /*1290*/  LDG.E R9, desc[UR10][R4.64] ;  /* 0x0000000a04097981 */ /* 0x000ea8000c1e1900 */
[----:B------:R-:W3:Y:S01]  /*12a0*/  LDG.E R11, desc[UR10][R4.64+0x4] ;  /* 0x0000040a040b7981 */ /* 0x000ee2000c1e1900 */
[----:B------:R-:W-:Y:S01]  /*12b0*/  HFMA2 R10, -RZ, RZ, 0.96630859375, -0.0022525787353515625 ;  /* 0x3bbb989dff0a7431 */ /* 0x000fe200000001ff */
[----:B------:R-:W-:Y:S01]  /*12c0*/  MOV R13, 0x437c0000 ;  /* 0x437c0000000d7802 */ /* 0x000fe20000000f00 */
[----:B------:R-:W-:Y:S01]  /*12d0*/  UIADD3 UR4, UPT, UPT, UR4, 0x2, URZ ;  /* 0x0000000204047890 */ /* 0x000fe2000fffe0ff */
[--C-:B--2---:R-:W-:Y:S01]  /*12e0*/  FADD R9, R9, -R0.reuse ;  /* 0x8000000009097221 */ /* 0x104fe20000000000 */
[----:B---3--:R-:W-:-:S03]  /*12f0*/  FADD R11, R11, -R0 ;  /* 0x800000000b0b7221 */ /* 0x008fc60000000000 */
[-C--:B------:R-:W-:Y:S01]  /*1300*/  FFMA.SAT R6, R9, R10.reuse, 0.5 ;  /* 0x3f00000009067423 */ /* 0x080fe2000000200a */
[----:B------:R-:W-:-:S03]  /*1310*/  FFMA.SAT R10, R11, R10, 0.5 ;  /* 0x3f0000000b0a7423 */ /* 0x000fc6000000200a */
[-C--:B------:R-:W-:Y:S01]  /*1320*/  FFMA.RM R6, R6, R13.reuse, 12582913 ;  /* 0x4b40000106067423 */ /* 0x080fe2000000400d */
[----:B------:R-:W-:-:S03]  /*1330*/  FFMA.RM R10, R10, R13, 12582913 ;  /* 0x4b4000010a0a7423 */ /* 0x000fc6000000400d */
[C---:B------:R-:W-:Y:S01]  /*1340*/  FADD R8, R6.reuse, -12583039 ;  /* 0xcb40007f06087421 */ /* 0x040fe20000000000 */
[----:B------:R-:W-:Y:S01]  /*1350*/  SHF.L.U32 R6, R6, 0x17, RZ ;  /* 0x0000001706067819 */ /* 0x000fe200000006ff */
[C---:B------:R-:W-:Y:S02]  /*1360*/  FADD R12, R10.reuse, -12583039 ;  /* 0xcb40007f0a0c7421 */ /* 0x040fe40000000000 */
[----:B------:R-:W-:Y:S01]  /*1370*/  FFMA R8, R9, 1.4426950216293334961, -R8 ;  /* 0x3fb8aa3b09087823 */ /* 0x000fe20000000808 */
[----:B------:R-:W-:Y:S01]  /*1380*/  SHF.L.U32 R10, R10, 0x17, RZ ;  /* 0x000000170a0a7819 */ /* 0x000fe200000006ff */
[----:B------:R-:W-:Y:S02]  /*1390*/  FFMA R12, R11, 1.4426950216293334961, -R12 ;  /* 0x3fb8aa3b0b0c7823 */ /* 0x000fe4000000080c */
[----:B------:R-:W-:Y:S02]  /*13a0*/  FFMA R8, R9, 1.925963033500011079e-08, R8 ;  /* 0x32a5706009087823 */ /* 0x000fe40000000008 */
[----:B------:R-:W-:-:S02]  /*13b0*/  FFMA R12, R11, 1.925963033500011079e-08, R12 ;  /* 0x32a570600b0c7823 */ /* 0x000fc4000000000c */
[----:B------:R-:W0:Y:S08]  /*13c0*/  MUFU.EX2 R9, R8 ;  /* 0x0000000800097308 */ /* 0x000e300000000800 */
[----:B------:R-:W1:Y:S01]  /*13d0*/  MUFU.EX2 R11, R12 ;  /* 0x0000000c000b7308 */ /* 0x000e620000000800 */
[----:B0-----:R-:W-:-:S04]  /*13e0*/  FMUL R6, R6, R9 ;  /* 0x0000000906067220 */ /* 0x001fc80000400000 */
[----:B------:R-:W-:Y:S01]  /*13f0*/  FADD R3, R3, R6 ;  /* 0x0000000603037221 */ /* 0x000fe20000000000 */
[----:B------:R2:W-:Y:S01]  /*1400*/  STG.E desc[UR10][R4.64], R6 ;  /* 0x0000000604007986 */ /* 0x0005e2000c10190a */
[----:B-1----:R-:W-:-:S04]  /*1410*/  FMUL R10, R10, R11 ;  /* 0x0000000b0a0a7220 */ /* 0x002fc80000400000 */
[----:B------:R-:W-:Y:S01]  /*1420*/  FADD R3, R3, R10 ;  /* 0x0000000a03037221 */ /* 0x000fe20000000000 */
[----:B------:R2:W-:Y:S06]  /*1430*/  STG.E desc[UR10][R4.64+0x4], R10 ;  /* 0x0000040a04007986 */ /* 0x0005ec000c10190a */
.L_x_10:
[----:B------:R-:W-:Y:S05]  /*1440*/  BRA.U UP1, `(.L_x_6) ;  /* 0x0000000101447547 */ /* 0x000fea000b800000 */
[----:B0-2---:R-:W0:Y:S01]  /*1450*/  LDC.64 R4, c[0x0][0x380] ;  /* 0x0000e000ff047b82 */ /* 0x005e220000000a00 */
[----:B------:R-:W-:-:S05]  /*1460*/  IADD3 R7, PT, PT, R7, UR4, RZ ;  /* 0x0000000407077c10 */ /* 0x000fca000fffe0ff */
[----:B0-----:R-:W-:-:S05]  /*1470*/  IMAD.WIDE R4, R7, 0x4, R4 ;  /* 0x0000000407047825 */ /* 0x001fca00078e0204 */
[----:B------:R-:W2:Y:S01]  /*1480*/  LDG.E R7, desc[UR10][R4.64] ;  /* 0x0000000a04077981 */ /* 0x000ea2000c1e1900 */
[----:B------:R-:W-:Y:S01]  /*1490*/  HFMA2 R6, -RZ, RZ, 0.96630859375, -0.0022525787353515625 ;  /* 0x3bbb989dff067431 */ /* 0x000fe200000001ff */
[----:B------:R-:W-:Y:S01]  /*14a0*/  MOV R9, 0x437c0000 ;  /* 0x437c000000097802 */ /* 0x000fe20000000f00 */
[----:B--2---:R-:W-:-:S04]  /*14b0*/  FADD R7, R7, -R0 ;  /* 0x8000000007077221 */ /* 0x004fc80000000000 */
[----:B------:R-:W-:-:S04]  /*14c0*/  FFMA.SAT R0, R7, R6, 0.5 ;  /* 0x3f00000007007423 */ /* 0x000fc80000002006 */
[----:B------:R-:W-:-:S04]  /*14d0*/  FFMA.RM R0, R0, R9, 12582913 ;  /* 0x4b40000100007423 */ /* 0x000fc80000004009 */
[C---:B------:R-:W-:Y:S01]  /*14e0*/  FADD R6, R0.reuse, -12583039 ;  /* 0xcb40007f00067421 */ /* 0x040fe20000000000 */
[----:B------:R-:W-:-:S03]  /*14f0*/  SHF.L.U32 R0, R0, 0x17, RZ ;  /* 0x0000001700007819 */ /* 0x000fc600000006ff */
[----:B------:R-:W-:-:S04]  /*1500*/  FFMA R6, R7, 1.4426950216293334961, -R6 ;  /* 0x3fb8aa3b07067823 */ /* 0x000fc80000000806 */
[----:B------:R-:W-:-:S04]  /*1510*/  FFMA R6, R7, 1.925963033500011079e-08, R6 ;  /* 0x32a5706007067823 */ /* 0x000fc80000000006 */
[----:B------:R-:W0:Y:S02]  /*1520*/  MUFU.EX2 R7, R6 ;  /* 0x0000000600077308 */ /* 0x000e240000000800 */
[----:B0-----:R-:W-:-:S04]  /*1530*/  FMUL R0, R0, R7 ;  /* 0x0000000700007220 */ /* 0x001fc80000400000 */
[----:B------:R-:W-:Y:S01]  /*1540*/  FADD R3, R3, R0 ;  /* 0x0000000003037221 */ /* 0x000fe20000000000 */
[----:B------:R1:W-:Y:S06]  /*1550*/  STG.E desc[UR10][R4.64], R0 ;  /* 0x0000000004007986 */ /* 0x0003ec000c10190a */
.L_x_6:
[----:B012---:R-:W0:Y:S02]  /*1560*/  LDC R5, c[0x0][0x38c] ;  /* 0x0000e300ff057b82 */ /* 0x007e240000000800 */
[----:B0-----:R-:W-:-:S13]  /*1570*/  ISETP.GE.AND P0, PT, R5, 0x1, PT ;  /* 0x000000010500780c */ /* 0x001fda0003f06270 */
[----:B------:R-:W-:Y:S05]  /*1580*/  @!P0 EXIT ;  /* 0x000000000000894d */ /* 0x000fea0003800000 */
[C---:B------:R-:W-:Y:S01]  /*1590*/  ISETP.GE.U32.AND P0, PT, R5.reuse, 0x10, PT ;  /* 0x000000100500780c */ /* 0x040fe20003f06070 */
[----:B------:R-:W-:Y:S02]  /*15a0*/  HFMA2 R7, -RZ, RZ, 0, 0 ;  /* 0x00000000ff077431 */ /* 0x000fe400000001ff */
[----:B------:R-:W-:Y:S01]  /*15b0*/  IMAD R2, R2, R5, RZ ;  /* 0x0000000502027224 */ /* 0x000fe200078e02ff */
[----:B------:R-:W-:-:S09]  /*15c0*/  LOP3.LUT R11, R5, 0xf, RZ, 0xc0, !PT ;  /* 0x0000000f050b7812 */ /* 0x000fd200078ec0ff */
[----:B------:R-:W-:Y:S05]  /*15d0*/  @!P0 BRA `(.L_x_11) ;  /* 0x0000001000108947 */ /* 0x000fea0003800000 */
[----:B------:R-:W0:Y:S01]  /*15e0*/  LDCU.64 UR4, c[0x0][0x380] ;  /* 0x00007000ff0477ac */ /* 0x000e220008000a00 */
[----:B------:R-:W-:Y:S02]  /*15f0*/  LOP3.LUT R7, R5, 0x7ffffff0, RZ, 0xc0, !PT ;  /* 0x7ffffff005077812 */ /* 0x000fe400078ec0ff */
[----:B------:R-:W-:Y:S02]  /*1600*/  MOV R6, R2 ;  /* 0x0000000200067202 */ /* 0x000fe40000000f00 */
[----:B------:R-:W-:Y:S01]  /*1610*/  IADD3 R8, PT, PT, -R7, RZ, RZ ;  /* 0x000000ff07087210 */ /* 0x000fe20007ffe1ff */
[----:B0-----:R-:W-:-:S04]  /*1620*/  UIADD3 UR4, UP0, UPT, UR4, 0x20, URZ ;  /* 0x0000002004047890 */ /* 0x001fc8000ff1e0ff */
[----:B------:R-:W-:-:S12]  /*1630*/  UIADD3.X UR5, UPT, UPT, URZ, UR5, URZ, UP0, !UPT ;  /* 0x00000005ff057290 */ /* 0x000fd800087fe4ff */
.L_x_44:
[----:B0-----:R-:W-:Y:S02]  /*1640*/  MOV R4, UR4 ;  /* 0x0000000400047c02 */ /* 0x001fe40008000f00 */
[----:B------:R-:W-:-:S03]  /*1650*/  MOV R5, UR5 ;  /* 0x0000000500057c02 */ /* 0x000fc60008000f00 */
[----:B------:R-:W-:-:S05]  /*1660*/  IMAD.WIDE R4, R6, 0x4, R4 ;  /* 0x0000000406047825 */ /* 0x000fca00078e0204 */
[----:B------:R-:W2:Y:S01]  /*1670*/  LDG.E R0, desc[UR10][R4.64+-0x20] ;  /* 0xffffe00a04007981 */ /* 0x000ea2000c1e1900 */
[----:B------:R-:W0:Y:S01]  /*1680*/  MUFU.RCP R10, R3 ;  /* 0x00000003000a7308 */ /* 0x000e220000001000 */
[----:B------:R-:W-:Y:S01]  /*1690*/  IADD3 R8, PT, PT, R8, 0x10, RZ ;  /* 0x0000001008087810 */ /* 0x000fe20007ffe0ff */
[----:B------:R-:W-:Y:S03]  /*16a0*/  BSSY.RECONVERGENT B2, `(.L_x_12) ;  /* 0x000000b000027945 */ /* 0x000fe60003800200 */
[----:B------:R-:W-:Y:S01]  /*16b0*/  ISETP.NE.AND P2, PT, R8, RZ, PT ;  /* 0x000000ff0800720c */ /* 0x000fe20003f45270 */
[----:B0-----:R-:W-:-:S04]  /*16c0*/  FFMA R9, R10, -R3, 1 ;  /* 0x3f8000000a097423 */ /* 0x001fc80000000803 */
[----:B------:R-:W-:Y:S01]  /*16d0*/  FFMA R9, R10, R9, R10 ;  /* 0x000000090a097223 */ /* 0x000fe2000000000a */
[----:B--2---:R-:W0:Y:S03]  /*16e0*/  FCHK P0, R0, R3 ;  /* 0x0000000300007302 */ /* 0x004e260000000000 */
[----:B------:R-:W-:-:S04]  /*16f0*/  FFMA R10, R0, R9, RZ ;  /* 0x00000009000a7223 */ /* 0x000fc800000000ff */
[----:B------:R-:W-:-:S04]  /*1700*/  FFMA R12, R10, -R3, R0 ;  /* 0x800000030a0c7223 */ /* 0x000fc80000000000 */
[----:B------:R-:W-:Y:S01]  /*1710*/  FFMA R9, R9, R12, R10 ;  /* 0x0000000c09097223 */ /* 0x000fe2000000000a */
[----:B0-----:R-:W-:Y:S06]  /*1720*/  @!P0 BRA `(.L_x_13) ;  /* 0x0000000000088947 */ /* 0x001fec0003800000 */
[----:B------:R-:W-:-:S07]  /*1730*/  MOV R12, 0x1750 ;  /* 0x00001750000c7802 */ /* 0x000fce0000000f00 */
[----:B------:R-:W-:Y:S05]  /*1740*/  CALL.REL.NOINC `($__internal_0_$__cuda_sm3x_div_rn_noftz_f32_slowpath) ;  /* 0x0000001c00547944 */ /* 0x000fea0003c00000 */
.L_x_13:
[----:B------:R-:W-:Y:S05]  /*1750*/  BSYNC.RECONVERGENT B2 ;  /* 0x0000000000027941 */ /* 0x000fea0003800200 */
.L_x_12:
[----:B------:R-:W2:Y:S01]  /*1760*/  LDG.E R15, desc[UR10][R4.64+-0x1c] ;  /* 0xffffe40a040f7981 */ /* 0x000ea2000c1e1900 */
[----:B------:R-:W0:Y:S01]  /*1770*/  MUFU.RCP R0, R3 ;  /* 0x0000000300007308 */ /* 0x000e220000001000 */
[----:B------:R-:W-:Y:S02]  /*1780*/  BSSY.RECONVERGENT B2, `(.L_x_14) ;  /* 0x000000d000027945 */ /* 0x000fe40003800200 */
[----:B------:R1:W-:Y:S01]  /*1790*/  STG.E desc[UR10][R4.64+-0x20], R9 ;  /* 0xffffe00904007986 */ /* 0x0003e2000c10190a */
[----:B0-----:R-:W-:-:S04]  /*17a0*/  FFMA R13, R0, -R3, 1 ;  /* 0x3f800000000d7423 */ /* 0x001fc80000000803 */
[----:B------:R-:W-:Y:S01]  /*17b0*/  FFMA R0, R0, R13, R0 ;  /* 0x0000000d00007223 */ /* 0x000fe20000000000 */
[----:B--2---:R-:W0:Y:S03]  /*17c0*/  FCHK P0, R15, R3 ;  /* 0x000000030f007302 */ /* 0x004e260000000000 */
[----:B------:R-:W-:-:S04]  /*17d0*/  FFMA R10, R0, R15, RZ ;  /* 0x0000000f000a7223 */ /* 0x000fc800000000ff */
[----:B------:R-:W-:-:S04]  /*17e0*/  FFMA R13, R10, -R3, R15 ;  /* 0x800000030a0d7223 */ /* 0x000fc8000000000f */
[----:B------:R-:W-:Y:S01]  /*17f0*/  FFMA R13, R0, R13, R10 ;  /* 0x0000000d000d7223 */ /* 0x000fe2000000000a */
[----:B01----:R-:W-:Y:S06]  /*1800*/  @!P0 BRA `(.L_x_15) ;  /* 0x0000000000108947 */ /* 0x003fec0003800000 */
[----:B------:R-:W-:Y:S02]  /*1810*/  MOV R0, R15 ;  /* 0x0000000f00007202 */ /* 0x000fe40000000f00 */
[----:B------:R-:W-:-:S07]  /*1820*/  MOV R12, 0x1840 ;  /* 0x00001840000c7802 */ /* 0x000fce0000000f00 */
[----:B------:R-:W-:Y:S05]  /*1830*/  CALL.REL.NOINC `($__internal_0_$__cuda_sm3x_div_rn_noftz_f32_slowpath) ;  /* 0x0000001c00187944 */ /* 0x000fea0003c00000 */
[----:B------:R-:W-:-:S07]  /*1840*/  MOV R13, R9 ;  /* 0x00000009000d7202 */ /* 0x000fce0000000f00 */
.L_x_15:
[----:B------:R-:W-:Y:S05]  /*1850*/  BSYNC.RECONVERGENT B2 ;  /* 0x0000000000027941 */ /* 0x000fea0003800200 */
.L_x_14:
        /* <DEDUP_REMOVED lines=14> */
.L_x_17:
[----:B------:R-:W-:Y:S05]  /*1940*/  BSYNC.RECONVERGENT B2 ;  /* 0x0000000000027941 */ /* 0x000fea0003800200 */
.L_x_16:
        /* <DEDUP_REMOVED lines=15> */
.L_x_19:
[----:B------:R-:W-:Y:S05]  /*1a40*/  BSYNC.RECONVERGENT B2 ;  /* 0x0000000000027941 */ /* 0x000fea0003800200 */
.L_x_18:
        /* <DEDUP_REMOVED lines=14> */
.L_x_21:
[----:B------:R-:W-:Y:S05]  /*1b30*/  BSYNC.RECONVERGENT B2 ;  /* 0x0000000000027941 */ /* 0x000fea0003800200 */
.L_x_20:
        /* <DEDUP_REMOVED lines=15> */
.L_x_23:
[----:B------:R-:W-:Y:S05]  /*1c30*/  BSYNC.RECONVERGENT B2 ;  /* 0x0000000000027941 */ /* 0x000fea0003800200 */
.L_x_22:
        /* <DEDUP_REMOVED lines=14> */
.L_x_25:
[----:B------:R-:W-:Y:S05]  /*1d20*/  BSYNC.RECONVERGENT B2 ;  /* 0x0000000000027941 */ /* 0x000fea0003800200 */
.L_x_24:
        /* <DEDUP_REMOVED lines=15> */
.L_x_27:
[----:B------:R-:W-:Y:S05]  /*1e20*/  BSYNC.RECONVERGENT B2 ;  /* 0x0000000000027941 */ /* 0x000fea0003800200 */
.L_x_26:
        /* <DEDUP_REMOVED lines=14> */
.L_x_29:
[----:B------:R-:W-:Y:S05]  /*1f10*/  BSYNC.RECONVERGENT B2 ;  /* 0x0000000000027941 */ /* 0x000fea0003800200 */
.L_x_28:
        /* <DEDUP_REMOVED lines=15> */
.L_x_31:
[----:B------:R-:W-:Y:S05]  /*2010*/  BSYNC.RECONVERGENT B2 ;  /* 0x0000000000027941 */ /* 0x000fea0003800200 */
.L_x_30:
        /* <DEDUP_REMOVED lines=14> */
.L_x_33:
[----:B------:R-:W-:Y:S05]  /*2100*/  BSYNC.RECONVERGENT B2 ;  /* 0x0000000000027941 */ /* 0x000fea0003800200 */
.L_x_32:
        /* <DEDUP_REMOVED lines=15> */
.L_x_35:
[----:B------:R-:W-:Y:S05]  /*2200*/  BSYNC.RECONVERGENT B2 ;  /* 0x0000000000027941 */ /* 0x000fea0003800200 */
.L_x_34:
        /* <DEDUP_REMOVED lines=14> */
.L_x_37:
[----:B------:R-:W-:Y:S05]  /*22f0*/  BSYNC.RECONVERGENT B2 ;  /* 0x0000000000027941 */ /* 0x000fea0003800200 */
.L_x_36:
        /* <DEDUP_REMOVED lines=15> */
.L_x_39:
[----:B------:R-:W-:Y:S05]  /*23f0*/  BSYNC.RECONVERGENT B2 ;  /* 0x0000000000027941 */ /* 0x000fea0003800200 */
.L_x_38:
        /* <DEDUP_REMOVED lines=14> */
.L_x_41:
[----:B------:R-:W-:Y:S05]  /*24e0*/  BSYNC.RECONVERGENT B2 ;  /* 0x0000000000027941 */ /* 0x000fea0003800200 */
.L_x_40:
        /* <DEDUP_REMOVED lines=15> */
.L_x_43:
[----:B------:R-:W-:Y:S05]  /*25e0*/  BSYNC.RECONVERGENT B2 ;  /* 0x0000000000027941 */ /* 0x000fea0003800200 */
.L_x_42:
[----:B------:R0:W-:Y:S01]  /*25f0*/  STG.E desc[UR10][R4.64+0x1c], R13 ;  /* 0x00001c0d04007986 */ /* 0x0001e2000c10190a */
[----:B------:R-:W-:Y:S01]  /*2600*/  IADD3 R6, PT, PT, R6, 0x10, RZ ;  /* 0x0000001006067810 */ /* 0x000fe20007ffe0ff */
[----:B------:R-:W-:Y:S06]  /*2610*/  @P2 BRA `(.L_x_44) ;  /* 0xfffffff000082947 */ /* 0x000fec000383ffff */
.L_x_11:
[----:B------:R-:W-:-:S13]  /*2620*/  ISETP.NE.AND P0, PT, R11, RZ, PT ;  /* 0x000000ff0b00720c */ /* 0x000fda0003f05270 */
[----:B------:R-:W-:Y:S05]  /*2630*/  @!P0 EXIT ;  /* 0x000000000000894d */ /* 0x000fea0003800000 */
[----:B------:R-:W1:Y:S01]  /*2640*/  LDCU UR4, c[0x0][0x38c] ;  /* 0x00007180ff0477ac */ /* 0x000e620008000800 */
[----:B------:R-:W-:Y:S01]  /*2650*/  ISETP.GE.U32.AND P0, PT, R11, 0x8, PT ;  /* 0x000000080b00780c */ /* 0x000fe20003f06070 */
[----:B-1----:R-:W-:-:S12]  /*2660*/  ULOP3.LUT UR4, UR4, 0x7, URZ, 0xc0, !UPT ;  /* 0x0000000704047892 */ /* 0x002fd8000f8ec0ff */
[----:B------:R-:W-:Y:S05]  /*2670*/  @!P0 BRA `(.L_x_45) ;  /* 0x0000000800008947 */ /* 0x000fea0003800000 */
[----:B0-----:R-:W0:Y:S01]  /*2680*/  LDC.64 R4, c[0x0][0x380] ;  /* 0x0000e000ff047b82 */ /* 0x001e220000000a00 */
[----:B------:R-:W-:-:S05]  /*2690*/  IADD3 R9, PT, PT, R2, R7, RZ ;  /* 0x0000000702097210 */ /* 0x000fca0007ffe0ff */
[----:B0-----:R-:W-:-:S05]  /*26a0*/  IMAD.WIDE R4, R9, 0x4, R4 ;  /* 0x0000000409047825 */ /* 0x001fca00078e0204 */
[----:B------:R-:W2:Y:S01]  /*26b0*/  LDG.E R11, desc[UR10][R4.64] ;  /* 0x0000000a040b7981 */ /* 0x000ea2000c1e1900 */
[----:B------:R-:W0:Y:S01]  /*26c0*/  MUFU.RCP R0, R3 ;  /* 0x0000000300007308 */ /* 0x000e220000001000 */
[----:B------:R-:W-:Y:S01]  /*26d0*/  BSSY.RECONVERGENT B2, `(.L_x_46) ;  /* 0x000000b000027945 */ /* 0x000fe20003800200 */
[----:B0-----:R-:W-:-:S04]  /*26e0*/  FFMA R9, R0, -R3, 1 ;  /* 0x3f80000000097423 */ /* 0x001fc80000000803 */
[----:B------:R-:W-:Y:S02]  /*26f0*/  FFMA R0, R0, R9, R0 ;  /* 0x0000000900007223 */ /* 0x000fe40000000000 */
[----:B--2---:R-:W0:Y:S02]  /*2700*/  FCHK P0, R11, R3 ;  /* 0x000000030b007302 */ /* 0x004e240000000000 */
[----:B------:R-:W-:-:S04]  /*2710*/  FFMA R6, R0, R11, RZ ;  /* 0x0000000b00067223 */ /* 0x000fc800000000ff */
[----:B------:R-:W-:-:S04]  /*2720*/  FFMA R9, R6, -R3, R11 ;  /* 0x8000000306097223 */ /* 0x000fc8000000000b */
[----:B------:R-:W-:Y:S01]  /*2730*/  FFMA R9, R0, R9, R6 ;  /* 0x0000000900097223 */ /* 0x000fe20000000006 */
[----:B0-----:R-:W-:Y:S06]  /*2740*/  @!P0 BRA `(.L_x_47) ;  /* 0x00000000000c8947 */ /* 0x001fec0003800000 */
[----:B------:R-:W-:Y:S02]  /*2750*/  MOV R0, R11 ;  /* 0x0000000b00007202 */ /* 0x000fe40000000f00 */
[----:B------:R-:W-:-:S07]  /*2760*/  MOV R12, 0x2780 ;  /* 0x00002780000c7802 */ /* 0x000fce0000000f00 */
[----:B------:R-:W-:Y:S05]  /*2770*/  CALL.REL.NOINC `($__internal_0_$__cuda_sm3x_div_rn_noftz_f32_slowpath) ;  /* 0x0000000c00487944 */ /* 0x000fea0003c00000 */
.L_x_47:
[----:B------:R-:W-:Y:S05]  /*2780*/  BSYNC.RECONVERGENT B2 ;  /* 0x0000000000027941 */ /* 0x000fea0003800200 */
.L_x_46:
        /* <DEDUP_REMOVED lines=15> */
.L_x_49:
[----:B------:R-:W-:Y:S05]  /*2880*/  BSYNC.RECONVERGENT B2 ;  /* 0x0000000000027941 */ /* 0x000fea0003800200 */
.L_x_48:
        /* <DEDUP_REMOVED lines=14> */
.L_x_51:
[----:B------:R-:W-:Y:S05]  /*2970*/  BSYNC.RECONVERGENT B2 ;  /* 0x0000000000027941 */ /* 0x000fea0003800200 */
.L_x_50:
        /* <DEDUP_REMOVED lines=15> */
.L_x_53:
[----:B------:R-:W-:Y:S05]  /*2a70*/  BSYNC.RECONVERGENT B2 ;  /* 0x0000000000027941 */ /* 0x000fea0003800200 */
.L_x_52:
        /* <DEDUP_REMOVED lines=14> */
.L_x_55:
[----:B------:R-:W-:Y:S05]  /*2b60*/  BSYNC.RECONVERGENT B2 ;  /* 0x0000000000027941 */ /* 0x000fea0003800200 */
.L_x_54:
        /* <DEDUP_REMOVED lines=15> */
.L_x_57:
[----:B------:R-:W-:Y:S05]  /*2c60*/  BSYNC.RECONVERGENT B2 ;  /* 0x0000000000027941 */ /* 0x000fea0003800200 */
.L_x_56:
        /* <DEDUP_REMOVED lines=14> */
.L_x_59:
[----:B------:R-:W-:Y:S05]  /*2d50*/  BSYNC.RECONVERGENT B2 ;  /* 0x0000000000027941 */ /* 0x000fea0003800200 */
.L_x_58:
        /* <DEDUP_REMOVED lines=15> */
.L_x_61:
[----:B------:R-:W-:Y:S05]  /*2e50*/  BSYNC.RECONVERGENT B2 ;  /* 0x0000000000027941 */ /* 0x000fea0003800200 */
.L_x_60:
[----:B------:R1:W-:Y:S01]  /*2e60*/  STG.E desc[UR10][R4.64+0x1c], R11 ;  /* 0x00001c0b04007986 */ /* 0x0003e2000c10190a */
[----:B------:R-:W-:-:S07]  /*2e70*/  IADD3 R7, PT, PT, R7, 0x8, RZ ;  /* 0x0000000807077810 */ /* 0x000fce0007ffe0ff */
.L_x_45:
[----:B------:R-:W-:-:S13]  /*2e80*/  ISETP.NE.AND P0, PT, RZ, UR4, PT ;  /* 0x00000004ff007c0c */ /* 0x000fda000bf05270 */
[----:B------:R-:W-:Y:S05]  /*2e90*/  @!P0 EXIT ;  /* 0x000000000000894d */ /* 0x000fea0003800000 */
[----:B------:R-:W2:Y:S01]  /*2ea0*/  LDCU UR5, c[0x0][0x38c] ;  /* 0x00007180ff0577ac */ /* 0x000ea20008000800 */
[----:B------:R-:W-:Y:S02]  /*2eb0*/  UISETP.GE.U32.AND UP0, UPT, UR4, 0x4, UPT ;  /* 0x000000040400788c */ /* 0x000fe4000bf06070 */
[----:B--2---:R-:W-:-:S07]  /*2ec0*/  ULOP3.LUT UR5, UR5, 0x3, URZ, 0xc0, !UPT ;  /* 0x0000000305057892 */ /* 0x004fce000f8ec0ff */
[----:B------:R-:W-:Y:S05]  /*2ed0*/  BRA.U !UP0, `(.L_x_62) ;  /* 0x0000000508087547 */ /* 0x000fea000b800000 */
[----:B01----:R-:W0:Y:S01]  /*2ee0*/  LDC.64 R4, c[0x0][0x380] ;  /* 0x0000e000ff047b82 */ /* 0x003e220000000a00 */
        /* <DEDUP_REMOVED lines=15> */
.L_x_64:
[----:B------:R-:W-:Y:S05]  /*2fe0*/  BSYNC.RECONVERGENT B2 ;  /* 0x0000000000027941 */ /* 0x000fea0003800200 */
.L_x_63:
        /* <DEDUP_REMOVED lines=15> */
.L_x_66:
[----:B------:R-:W-:Y:S05]  /*30e0*/  BSYNC.RECONVERGENT B2 ;  /* 0x0000000000027941 */ /* 0x000fea0003800200 */
.L_x_65:
        /* <DEDUP_REMOVED lines=14> */
.L_x_68:
[----:B------:R-:W-:Y:S05]  /*31d0*/  BSYNC.RECONVERGENT B2 ;  /* 0x0000000000027941 */ /* 0x000fea0003800200 */
.L_x_67:
        /* <DEDUP_REMOVED lines=15> */
.L_x_70:
[----:B------:R-:W-:Y:S05]  /*32d0*/  BSYNC.RECONVERGENT B2 ;  /* 0x0000000000027941 */ /* 0x000fea0003800200 */
.L_x_69:
[----:B------:R2:W-:Y:S01]  /*32e0*/  STG.E desc[UR10][R4.64+0xc], R11 ;  /* 0x00000c0b04007986 */ /* 0x0005e2000c10190a */
[----:B------:R-:W-:-:S07]  /*32f0*/  IADD3 R7, PT, PT, R7, 0x4, RZ ;  /* 0x0000000407077810 */ /* 0x000fce0007ffe0ff */
.L_x_62:
[----:B------:R-:W-:-:S13]  /*3300*/  ISETP.NE.AND P0, PT, RZ, UR5, PT ;  /* 0x00000005ff007c0c */ /* 0x000fda000bf05270 */
[----:B------:R-:W-:Y:S05]  /*3310*/  @!P0 EXIT ;  /* 0x000000000000894d */ /* 0x000fea0003800000 */
[----:B012---:R-:W0:Y:S01]  /*3320*/  LDC.64 R4, c[0x0][0x380] ;  /* 0x0000e000ff047b82 */ /* 0x007e220000000a00 */
[----:B------:R-:W-:Y:S01]  /*3330*/  IADD3 R11, PT, PT, R2, R7, RZ ;  /* 0x00000007020b7210 */ /* 0x000fe20007ffe0ff */
[----:B------:R-:W-:-:S12]  /*3340*/  UIADD3 UR4, UPT, UPT, -UR5, URZ, URZ ;  /* 0x000000ff05047290 */ /* 0x000fd8000fffe1ff */
.L_x_73:
[----:B01----:R-:W-:-:S05]  /*3350*/  IMAD.WIDE R6, R11, 0x4, R4 ;  /* 0x000000040b067825 */ /* 0x003fca00078e0204 */
[----:B------:R-:W2:Y:S01]  /*3360*/  LDG.E R13, desc[UR10][R6.64] ;  /* 0x0000000a060d7981 */ /* 0x000ea2000c1e1900 */
[----:B------:R-:W0:Y:S01]  /*3370*/  MUFU.RCP R0, R3 ;  /* 0x0000000300007308 */ /* 0x000e220000001000 */
[----:B------:R-:W-:Y:S01]  /*3380*/  UIADD3 UR4, UPT, UPT, UR4, 0x1, URZ ;  /* 0x0000000104047890 */ /* 0x000fe2000fffe0ff */
[----:B------:R-:W-:Y:S03]  /*3390*/  BSSY.RECONVERGENT B2, `(.L_x_71) ;  /* 0x000000c000027945 */ /* 0x000fe60003800200 */
[----:B------:R-:W-:Y:S01]  /*33a0*/  UISETP.NE.AND UP0, UPT, UR4, URZ, UPT ;  /* 0x000000ff0400728c */ /* 0x000fe2000bf05270 */
[----:B0-----:R-:W-:-:S04]  /*33b0*/  FFMA R9, R0, -R3, 1 ;  /* 0x3f80000000097423 */ /* 0x001fc80000000803 */
[----:B------:R-:W-:Y:S01]  /*33c0*/  FFMA R0, R0, R9, R0 ;  /* 0x0000000900007223 */ /* 0x000fe20000000000 */
[----:B--2---:R-:W0:Y:S03]  /*33d0*/  FCHK P0, R13, R3 ;  /* 0x000000030d007302 */ /* 0x004e260000000000 */
[----:B------:R-:W-:-:S04]  /*33e0*/  FFMA R2, R0, R13, RZ ;  /* 0x0000000d00027223 */ /* 0x000fc800000000ff */
[----:B------:R-:W-:-:S04]  /*33f0*/  FFMA R9, R2, -R3, R13 ;  /* 0x8000000302097223 */ /* 0x000fc8000000000d */
[----:B------:R-:W-:Y:S01]  /*3400*/  FFMA R9, R0, R9, R2 ;  /* 0x0000000900097223 */ /* 0x000fe20000000002 */
[----:B0-----:R-:W-:Y:S06]  /*3410*/  @!P0 BRA `(.L_x_72) ;  /* 0x00000000000c8947 */ /* 0x001fec0003800000 */
[----:B------:R-:W-:Y:S02]  /*3420*/  MOV R0, R13 ;  /* 0x0000000d00007202 */ /* 0x000fe40000000f00 */
[----:B------:R-:W-:-:S07]  /*3430*/  MOV R12, 0x3450 ;  /* 0x00003450000c7802 */ /* 0x000fce0000000f00 */
[----:B------:R-:W-:Y:S05]  /*3440*/  CALL.REL.NOINC `($__internal_0_$__cuda_sm3x_div_rn_noftz_f32_slowpath) ;  /* 0x0000000000147944 */ /* 0x000fea0003c00000 */
.L_x_72:
[----:B------:R-:W-:Y:S05]  /*3450*/  BSYNC.RECONVERGENT B2 ;  /* 0x0000000000027941 */ /* 0x000fea0003800200 */
.L_x_71:
[----:B------:R1:W-:Y:S01]  /*3460*/  STG.E desc[UR10][R6.64], R9 ;  /* 0x0000000906007986 */ /* 0x0003e2000c10190a */
[----:B------:R-:W-:Y:S01]  /*3470*/  IADD3 R11, PT, PT, R11, 0x1, RZ ;  /* 0x000000010b0b7810 */ /* 0x000fe20007ffe0ff */
[----:B------:R-:W-:Y:S06]  /*3480*/  BRA.U UP0, `(.L_x_73) ;  /* 0xfffffffd00b07547 */ /* 0x000fec000b83ffff */
[----:B------:R-:W-:Y:S05]  /*3490*/  EXIT ;  /* 0x000000000000794d */ /* 0x000fea0003800000 */
        .weak           $__internal_0_$__cuda_sm3x_div_rn_noftz_f32_slowpath
        .type           $__internal_0_$__cuda_sm3x_div_rn_noftz_f32_slowpath,@function
        .size           $__internal_0_$__cuda_sm3x_div_rn_noftz_f32_slowpath,(.L_x_167 - $__internal_0_$__cuda_sm3x_div_rn_noftz_f32_slowpath)
$__internal_0_$__cuda_sm3x_div_rn_noftz_f32_slowpath:
[----:B------:R-:W-:Y:S01]  /*34a0*/  SHF.R.U32.HI R10, RZ, 0x17, R3 ;  /* 0x00000017ff0a7819 */ /* 0x000fe20000011603 */
[----:B------:R-:W-:Y:S01]  /*34b0*/  BSSY.RECONVERGENT B0, `(.L_x_74) ;  /* 0x0000063000007945 */ /* 0x000fe20003800200 */
[----:B------:R-:W-:Y:S02]  /*34c0*/  SHF.R.U32.HI R13, RZ, 0x17, R0 ;  /* 0x00000017ff0d7819 */ /* 0x000fe40000011600 */
[----:B------:R-:W-:Y:S02]  /*34d0*/  LOP3.LUT R10, R10, 0xff, RZ, 0xc0, !PT ;  /* 0x000000ff0a0a7812 */ /* 0x000fe400078ec0ff */
[----:B------:R-:W-:Y:S02]  /*34e0*/  LOP3.LUT R13, R13, 0xff, RZ, 0xc0, !PT ;  /* 0x000000ff0d0d7812 */ /* 0x000fe400078ec0ff */
[----:B------:R-:W-:Y:S02]  /*34f0*/  IADD3 R16, PT, PT, R10, -0x1, RZ ;  /* 0xffffffff0a107810 */ /* 0x000fe40007ffe0ff */
[----:B------:R-:W-:-:S02]  /*3500*/  IADD3 R14, PT, PT, R13, -0x1, RZ ;  /* 0xffffffff0d0e7810 */ /* 0x000fc40007ffe0ff */
[----:B------:R-:W-:Y:S02]  /*3510*/  ISETP.GT.U32.AND P0, PT, R16, 0xfd, PT ;  /* 0x000000fd1000780c */ /* 0x000fe40003f04070 */
[----:B------:R-:W-:Y:S02]  /*3520*/  MOV R15, R3 ;  /* 0x00000003000f7202 */ /* 0x000fe40000000f00 */
[----:B------:R-:W-:-:S13]  /*3530*/  ISETP.GT.U32.OR P0, PT, R14, 0xfd, P0 ;  /* 0x000000fd0e00780c */ /* 0x000fda0000704470 */
[----:B------:R-:W-:Y:S01]  /*3540*/  @!P0 MOV R9, RZ ;  /* 0x000000ff00098202 */ /* 0x000fe20000000f00 */
[----:B------:R-:W-:Y:S06]  /*3550*/  @!P0 BRA `(.L_x_75) ;  /* 0x00000000005c8947 */ /* 0x000fec0003800000 */
[----:B------:R-:W-:Y:S02]  /*3560*/  FSETP.GTU.FTZ.AND P0, PT, |R0|, +INF , PT ;  /* 0x7f8000000000780b */ /* 0x000fe40003f1c200 */
[----:B------:R-:W-:-:S04]  /*3570*/  FSETP.GTU.FTZ.AND P1, PT, |R3|, +INF , PT ;  /* 0x7f8000000300780b */ /* 0x000fc80003f3c200 */
[----:B------:R-:W-:-:S13]  /*3580*/  PLOP3.LUT P0, PT, P0, P1, PT, 0xf8, 0x8f ;  /* 0x00000000008f781c */ /* 0x000fda0000703f70 */
[----:B------:R-:W-:Y:S05]  /*3590*/  @P0 BRA `(.L_x_76) ;  /* 0x00000004004c0947 */ /* 0x000fea0003800000 */
[----:B------:R-:W-:-:S13]  /*35a0*/  LOP3.LUT P0, RZ, R15, 0x7fffffff, R0, 0xc8, !PT ;  /* 0x7fffffff0fff7812 */ /* 0x000fda000780c800 */
[----:B------:R-:W-:Y:S05]  /*35b0*/  @!P0 BRA `(.L_x_77) ;  /* 0x00000004003c8947 */ /* 0x000fea0003800000 */
[C---:B------:R-:W-:Y:S02]  /*35c0*/  FSETP.NEU.FTZ.AND P3, PT, |R0|.reuse, +INF , PT ;  /* 0x7f8000000000780b */ /* 0x040fe40003f7d200 */
[----:B------:R-:W-:Y:S02]  /*35d0*/  FSETP.NEU.FTZ.AND P1, PT, |R3|, +INF , PT ;  /* 0x7f8000000300780b */ /* 0x000fe40003f3d200 */
[----:B------:R-:W-:-:S11]  /*35e0*/  FSETP.NEU.FTZ.AND P0, PT, |R0|, +INF , PT ;  /* 0x7f8000000000780b */ /* 0x000fd60003f1d200 */
[----:B------:R-:W-:Y:S05]  /*35f0*/  @!P1 BRA !P3, `(.L_x_77) ;  /* 0x00000004002c9947 */ /* 0x000fea0005800000 */
[----:B------:R-:W-:-:S04]  /*3600*/  LOP3.LUT P3, RZ, R0, 0x7fffffff, RZ, 0xc0, !PT ;  /* 0x7fffffff00ff7812 */ /* 0x000fc8000786c0ff */
[----:B------:R-:W-:-:S13]  /*3610*/  PLOP3.LUT P1, PT, P1, P3, PT, 0x2f, 0xf2 ;  /* 0x0000000000f2781c */ /* 0x000fda0000f26577 */
[----:B------:R-:W-:Y:S05]  /*3620*/  @P1 BRA `(.L_x_78) ;  /* 0x0000000400181947 */ /* 0x000fea0003800000 */
[----:B------:R-:W-:-:S04]  /*3630*/  LOP3.LUT P1, RZ, R15, 0x7fffffff, RZ, 0xc0, !PT ;  /* 0x7fffffff0fff7812 */ /* 0x000fc8000782c0ff */
[----:B------:R-:W-:-:S13]  /*3640*/  PLOP3.LUT P0, PT, P0, P1, PT, 0x2f, 0xf2 ;  /* 0x0000000000f2781c */ /* 0x000fda0000702577 */
[----:B------:R-:W-:Y:S05]  /*3650*/  @P0 BRA `(.L_x_79) ;  /* 0x0000000400000947 */ /* 0x000fea0003800000 */
[----:B------:R-:W-:Y:S02]  /*3660*/  ISETP.GE.AND P0, PT, R14, RZ, PT ;  /* 0x000000ff0e00720c */ /* 0x000fe40003f06270 */
[----:B------:R-:W-:-:S11]  /*3670*/  ISETP.GE.AND P1, PT, R16, RZ, PT ;  /* 0x000000ff1000720c */ /* 0x000fd60003f26270 */
[----:B------:R-:W-:Y:S01]  /*3680*/  @P0 MOV R9, RZ ;  /* 0x000000ff00090202 */ /* 0x000fe20000000f00 */
[----:B------:R-:W-:Y:S01]  /*3690*/  @!P0 FFMA R0, R0, 1.84467440737095516160e+19, RZ ;  /* 0x5f80000000008823 */ /* 0x000fe200000000ff */
[----:B------:R-:W-:Y:S01]  /*36a0*/  @!P0 MOV R9, 0xffffffc0 ;  /* 0xffffffc000098802 */ /* 0x000fe20000000f00 */
[----:B------:R-:W-:-:S03]  /*36b0*/  @!P1 FFMA R15, R3, 1.84467440737095516160e+19, RZ ;  /* 0x5f800000030f9823 */ /* 0x000fc600000000ff */
[----:B------:R-:W-:-:S07]  /*36c0*/  @!P1 IADD3 R9, PT, PT, R9, 0x40, RZ ;  /* 0x0000004009099810 */ /* 0x000fce0007ffe0ff */
.L_x_75:
[----:B------:R-:W-:Y:S01]  /*36d0*/  LEA R14, R10, 0xc0800000, 0x17 ;  /* 0xc08000000a0e7811 */ /* 0x000fe200078eb8ff */
[----:B------:R-:W-:Y:S01]  /*36e0*/  BSSY.RECONVERGENT B1, `(.L_x_80) ;  /* 0x0000036000017945 */ /* 0x000fe20003800200 */
[----:B------:R-:W-:Y:S02]  /*36f0*/  IADD3 R13, PT, PT, R13, -0x7f, RZ ;  /* 0xffffff810d0d7810 */ /* 0x000fe40007ffe0ff */
[----:B------:R-:W-:-:S03]  /*3700*/  IADD3 R16, PT, PT, -R14, R15, RZ ;  /* 0x0000000f0e107210 */ /* 0x000fc60007ffe1ff */
[C---:B------:R-:W-:Y:S01]  /*3710*/  IMAD R0, R13.reuse, -0x800000, R0 ;  /* 0xff8000000d007824 */ /* 0x040fe200078e0200 */
[----:B------:R0:W1:Y:S01]  /*3720*/  MUFU.RCP R14, R16 ;  /* 0x00000010000e7308 */ /* 0x0000620000001000 */
[----:B------:R-:W-:Y:S01]  /*3730*/  FADD.FTZ R17, -R16, -RZ ;  /* 0x800000ff10117221 */ /* 0x000fe20000010100 */
[----:B0-----:R-:W-:-:S04]  /*3740*/  IADD3 R16, PT, PT, R13, 0x7f, -R10 ;  /* 0x0000007f0d107810 */ /* 0x001fc80007ffe80a */
[----:B------:R-:W-:Y:S01]  /*3750*/  IADD3 R9, PT, PT, R16, R9, RZ ;  /* 0x0000000910097210 */ /* 0x000fe20007ffe0ff */
[----:B-1----:R-:W-:-:S04]  /*3760*/  FFMA R15, R14, R17, 1 ;  /* 0x3f8000000e0f7423 */ /* 0x002fc80000000011 */
[----:B------:R-:W-:-:S04]  /*3770*/  FFMA R15, R14, R15, R14 ;  /* 0x0000000f0e0f7223 */ /* 0x000fc8000000000e */
[----:B------:R-:W-:-:S04]  /*3780*/  FFMA R14, R0, R15, RZ ;  /* 0x0000000f000e7223 */ /* 0x000fc800000000ff */
[----:B------:R-:W-:-:S04]  /*3790*/  FFMA R18, R17, R14, R0 ;  /* 0x0000000e11127223 */ /* 0x000fc80000000000 */
[----:B------:R-:W-:-:S04]  /*37a0*/  FFMA R14, R15, R18, R14 ;  /* 0x000000120f0e7223 */ /* 0x000fc8000000000e */
[----:B------:R-:W-:-:S04]  /*37b0*/  FFMA R17, R17, R14, R0 ;  /* 0x0000000e11117223 */ /* 0x000fc80000000000 */
[----:B------:R-:W-:-:S05]  /*37c0*/  FFMA R0, R15, R17, R14 ;  /* 0x000000110f007223 */ /* 0x000fca000000000e */
[----:B------:R-:W-:-:S04]  /*37d0*/  SHF.R.U32.HI R10, RZ, 0x17, R0 ;  /* 0x00000017ff0a7819 */ /* 0x000fc80000011600 */
[----:B------:R-:W-:-:S04]  /*37e0*/  LOP3.LUT R10, R10, 0xff, RZ, 0xc0, !PT ;  /* 0x000000ff0a0a7812 */ /* 0x000fc800078ec0ff */
[----:B------:R-:W-:-:S04]  /*37f0*/  IADD3 R10, PT, PT, R10, R9, RZ ;  /* 0x000000090a0a7210 */ /* 0x000fc80007ffe0ff */
[----:B------:R-:W-:-:S04]  /*3800*/  IADD3 R13, PT, PT, R10, -0x1, RZ ;  /* 0xffffffff0a0d7810 */ /* 0x000fc80007ffe0ff */
[----:B------:R-:W-:-:S13]  /*3810*/  ISETP.GE.U32.AND P0, PT, R13, 0xfe, PT ;  /* 0x000000fe0d00780c */ /* 0x000fda0003f06070 */
[----:B------:R-:W-:Y:S05]  /*3820*/  @!P0 BRA `(.L_x_81) ;  /* 0x0000000000808947 */ /* 0x000fea0003800000 */
[----:B------:R-:W-:-:S13]  /*3830*/  ISETP.GT.AND P0, PT, R10, 0xfe, PT ;  /* 0x000000fe0a00780c */ /* 0x000fda0003f04270 */
[----:B------:R-:W-:Y:S05]  /*3840*/  @P0 BRA `(.L_x_82) ;  /* 0x00000000006c0947 */ /* 0x000fea0003800000 */
[----:B------:R-:W-:-:S13]  /*3850*/  ISETP.GE.AND P0, PT, R10, 0x1, PT ;  /* 0x000000010a00780c */ /* 0x000fda0003f06270 */
[----:B------:R-:W-:Y:S05]  /*3860*/  @P0 BRA `(.L_x_83) ;  /* 0x0000000000740947 */ /* 0x000fea0003800000 */
[----:B------:R-:W-:Y:S02]  /*3870*/  ISETP.GE.AND P0, PT, R10, -0x18, PT ;  /* 0xffffffe80a00780c */ /* 0x000fe40003f06270 */
[----:B------:R-:W-:-:S11]  /*3880*/  LOP3.LUT R0, R0, 0x80000000, RZ, 0xc0, !PT ;  /* 0x8000000000007812 */ /* 0x000fd600078ec0ff */
[----:B------:R-:W-:Y:S05]  /*3890*/  @!P0 BRA `(.L_x_83) ;  /* 0x0000000000688947 */ /* 0x000fea0003800000 */
[-CC-:B------:R-:W-:Y:S01]  /*38a0*/  FFMA.RZ R9, R15, R17.reuse, R14.reuse ;  /* 0x000000110f097223 */ /* 0x180fe2000000c00e */
[C---:B------:R-:W-:Y:S02]  /*38b0*/  IADD3 R16, PT, PT, R10.reuse, 0x20, RZ ;  /* 0x000000200a107810 */ /* 0x040fe40007ffe0ff */
[C---:B------:R-:W-:Y:S02]  /*38c0*/  ISETP.NE.AND P3, PT, R10.reuse, RZ, PT ;  /* 0x000000ff0a00720c */ /* 0x040fe40003f65270 */
[----:B------:R-:W-:Y:S01]  /*38d0*/  LOP3.LUT R13, R9, 0x7fffff, RZ, 0xc0, !PT ;  /* 0x007fffff090d7812 */ /* 0x000fe200078ec0ff */
[CCC-:B------:R-:W-:Y:S01]  /*38e0*/  FFMA.RP R9, R15.reuse, R17.reuse, R14.reuse ;  /* 0x000000110f097223 */ /* 0x1c0fe2000000800e */
[----:B------:R-:W-:Y:S01]  /*38f0*/  FFMA.RM R14, R15, R17, R14 ;  /* 0x000000110f0e7223 */ /* 0x000fe2000000400e */
[----:B------:R-:W-:Y:S02]  /*3900*/  ISETP.NE.AND P1, PT, R10, RZ, PT ;  /* 0x000000ff0a00720c */ /* 0x000fe40003f25270 */
[----:B------:R-:W-:-:S02]  /*3910*/  LOP3.LUT R13, R13, 0x800000, RZ, 0xfc, !PT ;  /* 0x008000000d0d7812 */ /* 0x000fc400078efcff */
[----:B------:R-:W-:Y:S02]  /*3920*/  IADD3 R10, PT, PT, -R10, RZ, RZ ;  /* 0x000000ff0a0a7210 */ /* 0x000fe40007ffe1ff */
[----:B------:R-:W-:Y:S02]  /*3930*/  SHF.L.U32 R16, R13, R16, RZ ;  /* 0x000000100d107219 */ /* 0x000fe400000006ff */
[----:B------:R-:W-:Y:S02]  /*3940*/  FSETP.NEU.FTZ.AND P0, PT, R9, R14, PT ;  /* 0x0000000e0900720b */ /* 0x000fe40003f1d000 */
[----:B------:R-:W-:Y:S02]  /*3950*/  SEL R10, R10, RZ, P3 ;  /* 0x000000ff0a0a7207 */ /* 0x000fe40001800000 */
[----:B------:R-:W-:Y:S02]  /*3960*/  ISETP.NE.AND P1, PT, R16, RZ, P1 ;  /* 0x000000ff1000720c */ /* 0x000fe40000f25270 */
[----:B------:R-:W-:-:S02]  /*3970*/  SHF.R.U32.HI R10, RZ, R10, R13 ;  /* 0x0000000aff0a7219 */ /* 0x000fc4000001160d */
[----:B------:R-:W-:Y:S02]  /*3980*/  PLOP3.LUT P0, PT, P0, P1, PT, 0xf8, 0x8f ;  /* 0x00000000008f781c */ /* 0x000fe40000703f70 */
[----:B------:R-:W-:Y:S02]  /*3990*/  SHF.R.U32.HI R14, RZ, 0x1, R10 ;  /* 0x00000001ff0e7819 */ /* 0x000fe4000001160a */
[----:B------:R-:W-:-:S04]  /*39a0*/  SEL R9, RZ, 0x1, !P0 ;  /* 0x00000001ff097807 */ /* 0x000fc80004000000 */
[----:B------:R-:W-:-:S04]  /*39b0*/  LOP3.LUT R9, R9, 0x1, R14, 0xf8, !PT ;  /* 0x0000000109097812 */ /* 0x000fc800078ef80e */
[----:B------:R-:W-:-:S04]  /*39c0*/  LOP3.LUT R9, R9, R10, RZ, 0xc0, !PT ;  /* 0x0000000a09097212 */ /* 0x000fc800078ec0ff */
[----:B------:R-:W-:-:S04]  /*39d0*/  IADD3 R9, PT, PT, R14, R9, RZ ;  /* 0x000000090e097210 */ /* 0x000fc80007ffe0ff */
[----:B------:R-:W-:Y:S01]  /*39e0*/  LOP3.LUT R0, R9, R0, RZ, 0xfc, !PT ;  /* 0x0000000009007212 */ /* 0x000fe200078efcff */
[----:B------:R-:W-:Y:S06]  /*39f0*/  BRA `(.L_x_83) ;  /* 0x0000000000107947 */ /* 0x000fec0003800000 */
.L_x_82:
[----:B------:R-:W-:-:S04]  /*3a00*/  LOP3.LUT R0, R0, 0x80000000, RZ, 0xc0, !PT ;  /* 0x8000000000007812 */ /* 0x000fc800078ec0ff */
[----:B------:R-:W-:Y:S01]  /*3a10*/  LOP3.LUT R0, R0, 0x7f800000, RZ, 0xfc, !PT ;  /* 0x7f80000000007812 */ /* 0x000fe200078efcff */
[----:B------:R-:W-:Y:S06]  /*3a20*/  BRA `(.L_x_83) ;  /* 0x0000000000047947 */ /* 0x000fec0003800000 */
.L_x_81:
[----:B------:R-:W-:-:S07]  /*3a30*/  LEA R0, R9, R0, 0x17 ;  /* 0x0000000009007211 */ /* 0x000fce00078eb8ff */
.L_x_83:
[----:B------:R-:W-:Y:S05]  /*3a40*/  BSYNC.RECONVERGENT B1 ;  /* 0x0000000000017941 */ /* 0x000fea0003800200 */
.L_x_80:
[----:B------:R-:W-:Y:S05]  /*3a50*/  BRA `(.L_x_84) ;  /* 0x0000000000207947 */ /* 0x000fea0003800000 */
.L_x_79:
[----:B------:R-:W-:-:S04]  /*3a60*/  LOP3.LUT R0, R15, 0x80000000, R0, 0x48, !PT ;  /* 0x800000000f007812 */ /* 0x000fc800078e4800 */
[----:B------:R-:W-:Y:S01]  /*3a70*/  LOP3.LUT R0, R0, 0x7f800000, RZ, 0xfc, !PT ;  /* 0x7f80000000007812 */ /* 0x000fe200078efcff */
[----:B------:R-:W-:Y:S06]  /*3a80*/  BRA `(.L_x_84) ;  /* 0x0000000000147947 */ /* 0x000fec0003800000 */
.L_x_78:
[----:B------:R-:W-:Y:S01]  /*3a90*/  LOP3.LUT R0, R15, 0x80000000, R0, 0x48, !PT ;  /* 0x800000000f007812 */ /* 0x000fe200078e4800 */
[----:B------:R-:W-:Y:S06]  /*3aa0*/  BRA `(.L_x_84) ;  /* 0x00000000000c7947 */ /* 0x000fec0003800000 */
.L_x_77:
[----:B------:R-:W0:Y:S01]  /*3ab0*/  MUFU.RSQ R0, -QNAN ;  /* 0xffc0000000007908 */ /* 0x000e220000001400 */
[----:B------:R-:W-:Y:S05]  /*3ac0*/  BRA `(.L_x_84) ;  /* 0x0000000000047947 */ /* 0x000fea0003800000 */
.L_x_76:
[----:B------:R-:W-:-:S07]  /*3ad0*/  FADD.FTZ R0, R0, R3 ;  /* 0x0000000300007221 */ /* 0x000fce0000010000 */
.L_x_84:
[----:B------:R-:W-:Y:S05]  /*3ae0*/  BSYNC.RECONVERGENT B0 ;  /* 0x0000000000007941 */ /* 0x000fea0003800200 */
.L_x_74:
[----:B------:R-:W-:Y:S01]  /*3af0*/  HFMA2 R13, -RZ, RZ, 0, 0 ;  /* 0x00000000ff0d7431 */ /* 0x000fe200000001ff */
[----:B0-----:R-:W-:-:S03]  /*3b00*/  MOV R9, R0 ;  /* 0x0000000000097202 */ /* 0x001fc60000000f00 */
[----:B------:R-:W-:Y:S05]  /*3b10*/  RET.REL.NODEC R12 `(_Z14matrix_softmaxPfii) ;  /* 0xffffffc40c387950 */ /* 0x000fea0003c3ffff */
.L_x_85:
[----:B------:R-:W-:-:S00]  /*3b20*/  BRA `(.L_x_85) ;  /* 0xfffffffc00fc7947 */ /* 0x000fc0000383ffff */
[----:B------:R-:W-:-:S00]  /*3b30*/  NOP ;  /* 0x0000000000007918 */ /* 0x000fc00000000000 */
        /* <DEDUP_REMOVED lines=12> */
.L_x_167:


//--------------------- .text._Z12array_dividePffi --------------------------
	.section	.text._Z12array_dividePffi,"ax",@progbits
	.align	128
        .global         _Z12array_dividePffi
        .type           _Z12array_dividePffi,@function
        .size           _Z12array_dividePffi,(.L_x_168 - _Z12array_dividePffi)
        .other          _Z12array_dividePffi,@"STO_CUDA_ENTRY STV_DEFAULT"
_Z12array_dividePffi:
.text._Z12array_dividePffi:
        /* <DEDUP_REMOVED lines=8> */
[----:B------:R-:W0:Y:S01]  /*0080*/  LDC.64 R4, c[0x0][0x380] ;  /* 0x0000e000ff047b82 */ /* 0x000e220000000a00 */
[----:B------:R-:W1:Y:S07]  /*0090*/  LDCU.64 UR4, c[0x0][0x358] ;  /* 0x00006b00ff0477ac */ /* 0x000e6e0008000a00 */
[----:B------:R-:W2:Y:S01]  /*00a0*/  LDC R7, c[0x0][0x388] ;  /* 0x0000e200ff077b82 */ /* 0x000ea20000000800 */
[----:B0-----:R-:W-:-:S05]  /*00b0*/  IMAD.WIDE R4, R3, 0x4, R4 ;  /* 0x0000000403047825 */ /* 0x001fca00078e0204 */
[----:B-1----:R-:W3:Y:S01]  /*00c0*/  LDG.E R0, desc[UR4][R4.64] ;  /* 0x0000000404007981 */ /* 0x002ee2000c1e1900 */
[----:B------:R-:W-:Y:S01]  /*00d0*/  BSSY.RECONVERGENT B0, `(.L_x_86) ;  /* 0x000000c000007945 */ /* 0x000fe20003800200 */
[----:B--2---:R-:W0:Y:S02]  /*00e0*/  MUFU.RCP R2, R7 ;  /* 0x0000000700027308 */ /* 0x004e240000001000 */
[----:B0-----:R-:W-:-:S04]  /*00f0*/  FFMA R3, R2, -R7, 1 ;  /* 0x3f80000002037423 */ /* 0x001fc80000000807 */
[----:B------:R-:W-:Y:S02]  /*0100*/  FFMA R3, R2, R3, R2 ;  /* 0x0000000302037223 */ /* 0x000fe40000000002 */
[----:B---3--:R-:W0:Y:S02]  /*0110*/  FCHK P0, R0, R7 ;  /* 0x0000000700007302 */ /* 0x008e240000000000 */
[----:B------:R-:W-:-:S04]  /*0120*/  FFMA R2, R0, R3, RZ ;  /* 0x0000000300027223 */ /* 0x000fc800000000ff */
[----:B------:R-:W-:-:S04]  /*0130*/  FFMA R6, R2, -R7, R0 ;  /* 0x8000000702067223 */ /* 0x000fc80000000000 */
[----:B------:R-:W-:Y:S01]  /*0140*/  FFMA R3, R3, R6, R2 ;  /* 0x0000000603037223 */ /* 0x000fe20000000002 */
[----:B0-----:R-:W-:Y:S06]  /*0150*/  @!P0 BRA `(.L_x_87) ;  /* 0x00000000000c8947 */ /* 0x001fec0003800000 */
[----:B------:R-:W-:-:S07]  /*0160*/  MOV R2, 0x180 ;  /* 0x0000018000027802 */ /* 0x000fce0000000f00 */
[----:B------:R-:W-:Y:S05]  /*0170*/  CALL.REL.NOINC `($__internal_1_$__cuda_sm3x_div_rn_noftz_f32_slowpath) ;  /* 0x0000000000107944 */ /* 0x000fea0003c00000 */
[----:B------:R-:W-:-:S07]  /*0180*/  IMAD.MOV.U32 R3, RZ, RZ, R0 ;  /* 0x000000ffff037224 */ /* 0x000fce00078e0000 */
.L_x_87:
[----:B------:R-:W-:Y:S05]  /*0190*/  BSYNC.RECONVERGENT B0 ;  /* 0x0000000000007941 */ /* 0x000fea0003800200 */
.L_x_86:
[----:B------:R-:W-:Y:S01]  /*01a0*/  STG.E desc[UR4][R4.64], R3 ;  /* 0x0000000304007986 */ /* 0x000fe2000c101904 */
[----:B------:R-:W-:Y:S05]  /*01b0*/  EXIT ;  /* 0x000000000000794d */ /* 0x000fea0003800000 */
        .weak           $__internal_1_$__cuda_sm3x_div_rn_noftz_f32_slowpath
        .type           $__internal_1_$__cuda_sm3x_div_rn_noftz_f32_slowpath,@function
        .size           $__internal_1_$__cuda_sm3x_div_rn_noftz_f32_slowpath,(.L_x_168 - $__internal_1_$__cuda_sm3x_div_rn_noftz_f32_slowpath)
$__internal_1_$__cuda_sm3x_div_rn_noftz_f32_slowpath:
[----:B------:R-:W0:Y:S01]  /*01c0*/  LDC R3, c[0x0][0x388] ;  /* 0x0000e200ff037b82 */ /* 0x000e220000000800 */
[--C-:B------:R-:W-:Y:S01]  /*01d0*/  SHF.R.U32.HI R6, RZ, 0x17, R0.reuse ;  /* 0x00000017ff067819 */ /* 0x100fe20000011600 */
[----:B------:R-:W1:Y:S01]  /*01e0*/  LDCU UR6, c[0x0][0x388] ;  /* 0x00007100ff0677ac */ /* 0x000e620008000800 */
[----:B------:R-:W-:Y:S01]  /*01f0*/  BSSY.RECONVERGENT B1, `(.L_x_88) ;  /* 0x0000064000017945 */ /* 0x000fe20003800200 */
[----:B------:R-:W-:Y:S01]  /*0200*/  IMAD.MOV.U32 R8, RZ, RZ, R0 ;  /* 0x000000ffff087224 */ /* 0x000fe200078e0000 */
[----:B------:R-:W-:-:S05]  /*0210*/  LOP3.LUT R6, R6, 0xff, RZ, 0xc0, !PT ;  /* 0x000000ff06067812 */ /* 0x000fca00078ec0ff */
[----:B------:R-:W-:Y:S02]  /*0220*/  VIADD R11, R6, 0xffffffff ;  /* 0xffffffff060b7836 */ /* 0x000fe40000000000 */
[----:B-1----:R-:W-:Y:S01]  /*0230*/  IMAD.U32 R9, RZ, RZ, UR6 ;  /* 0x00000006ff097e24 */ /* 0x002fe2000f8e00ff */
[----:B0-----:R-:W-:-:S04]  /*0240*/  SHF.R.U32.HI R7, RZ, 0x17, R3 ;  /* 0x00000017ff077819 */ /* 0x001fc80000011603 */
[----:B------:R-:W-:-:S05]  /*0250*/  LOP3.LUT R7, R7, 0xff, RZ, 0xc0, !PT ;  /* 0x000000ff07077812 */ /* 0x000fca00078ec0ff */
[----:B------:R-:W-:-:S05]  /*0260*/  VIADD R12, R7, 0xffffffff ;  /* 0xffffffff070c7836 */ /* 0x000fca0000000000 */
[----:B------:R-:W-:-:S04]  /*0270*/  ISETP.GT.U32.AND P0, PT, R12, 0xfd, PT ;  /* 0x000000fd0c00780c */ /* 0x000fc80003f04070 */
[----:B------:R-:W-:-:S13]  /*0280*/  ISETP.GT.U32.OR P0, PT, R11, 0xfd, P0 ;  /* 0x000000fd0b00780c */ /* 0x000fda0000704470 */
[----:B------:R-:W-:Y:S01]  /*0290*/  @!P0 IMAD.MOV.U32 R10, RZ, RZ, RZ ;  /* 0x000000ffff0a8224 */ /* 0x000fe200078e00ff */
        /* <DEDUP_REMOVED lines=19> */
[----:B------:R-:W-:Y:S02]  /*03d0*/  @P0 IMAD.MOV.U32 R10, RZ, RZ, RZ ;  /* 0x000000ffff0a0224 */ /* 0x000fe400078e00ff */
[----:B------:R-:W-:Y:S01]  /*03e0*/  @!P0 FFMA R8, R0, 1.84467440737095516160e+19, RZ ;  /* 0x5f80000000088823 */ /* 0x000fe200000000ff */
[----:B------:R-:W-:Y:S02]  /*03f0*/  @!P0 IMAD.MOV.U32 R10, RZ, RZ, -0x40 ;  /* 0xffffffc0ff0a8424 */ /* 0x000fe400078e00ff */
[----:B------:R-:W-:Y:S02]  /*0400*/  @!P1 FFMA R9, R3, 1.84467440737095516160e+19, RZ ;  /* 0x5f80000003099823 */ /* 0x000fe400000000ff */
[----:B------:R-:W-:-:S07]  /*0410*/  @!P1 VIADD R10, R10, 0x40 ;  /* 0x000000400a0a9836 */ /* 0x000fce0000000000 */
.L_x_89:
[----:B------:R-:W-:Y:S01]  /*0420*/  LEA R0, R7, 0xc0800000, 0x17 ;  /* 0xc080000007007811 */ /* 0x000fe200078eb8ff */
[----:B------:R-:W-:Y:S01]  /*0430*/  VIADD R6, R6, 0xffffff81 ;  /* 0xffffff8106067836 */ /* 0x000fe20000000000 */
[----:B------:R-:W-:Y:S03]  /*0440*/  BSSY.RECONVERGENT B2, `(.L_x_94) ;  /* 0x0000035000027945 */ /* 0x000fe60003800200 */
[----:B------:R-:W-:Y:S01]  /*0450*/  IMAD.IADD R9, R9, 0x1, -R0 ;  /* 0x0000000109097824 */ /* 0x000fe200078e0a00 */
[C---:B------:R-:W-:Y:S01]  /*0460*/  IADD3 R7, PT, PT, R6.reuse, 0x7f, -R7 ;  /* 0x0000007f06077810 */ /* 0x040fe20007ffe807 */
[----:B------:R-:W-:Y:S02]  /*0470*/  IMAD R0, R6, -0x800000, R8 ;  /* 0xff80000006007824 */ /* 0x000fe400078e0208 */
[----:B------:R-:W0:Y:S01]  /*0480*/  MUFU.RCP R3, R9 ;  /* 0x0000000900037308 */ /* 0x000e220000001000 */
[----:B------:R-:W-:Y:S01]  /*0490*/  FADD.FTZ R11, -R9, -RZ ;  /* 0x800000ff090b7221 */ /* 0x000fe20000010100 */
[----:B------:R-:W-:-:S03]  /*04a0*/  IMAD.IADD R7, R7, 0x1, R10 ;  /* 0x0000000107077824 */ /* 0x000fc600078e020a */
[----:B0-----:R-:W-:-:S04]  /*04b0*/  FFMA R12, R3, R11, 1 ;  /* 0x3f800000030c7423 */ /* 0x001fc8000000000b */
[----:B------:R-:W-:-:S04]  /*04c0*/  FFMA R12, R3, R12, R3 ;  /* 0x0000000c030c7223 */ /* 0x000fc80000000003 */
[----:B------:R-:W-:-:S04]  /*04d0*/  FFMA R3, R0, R12, RZ ;  /* 0x0000000c00037223 */ /* 0x000fc800000000ff */
[----:B------:R-:W-:-:S04]  /*04e0*/  FFMA R8, R11, R3, R0 ;  /* 0x000000030b087223 */ /* 0x000fc80000000000 */
[----:B------:R-:W-:-:S04]  /*04f0*/  FFMA R13, R12, R8, R3 ;  /* 0x000000080c0d7223 */ /* 0x000fc80000000003 */
[----:B------:R-:W-:-:S04]  /*0500*/  FFMA R8, R11, R13, R0 ;  /* 0x0000000d0b087223 */ /* 0x000fc80000000000 */
[----:B------:R-:W-:-:S05]  /*0510*/  FFMA R0, R12, R8, R13 ;  /* 0x000000080c007223 */ /* 0x000fca000000000d */
[----:B------:R-:W-:-:S04]  /*0520*/  SHF.R.U32.HI R3, RZ, 0x17, R0 ;  /* 0x00000017ff037819 */ /* 0x000fc80000011600 */
[----:B------:R-:W-:-:S05]  /*0530*/  LOP3.LUT R3, R3, 0xff, RZ, 0xc0, !PT ;  /* 0x000000ff03037812 */ /* 0x000fca00078ec0ff */
[----:B------:R-:W-:-:S04]  /*0540*/  IMAD.IADD R9, R3, 0x1, R7 ;  /* 0x0000000103097824 */ /* 0x000fc800078e0207 */
[----:B------:R-:W-:-:S05]  /*0550*/  VIADD R3, R9, 0xffffffff ;  /* 0xffffffff09037836 */ /* 0x000fca0000000000 */
        /* <DEDUP_REMOVED lines=9> */
[CCC-:B------:R-:W-:Y:S01]  /*05f0*/  FFMA.RZ R3, R12.reuse, R8.reuse, R13.reuse ;  /* 0x000000080c037223 */ /* 0x1c0fe2000000c00d */
[CCC-:B------:R-:W-:Y:S01]  /*0600*/  FFMA.RM R6, R12.reuse, R8.reuse, R13.reuse ;  /* 0x000000080c067223 */ /* 0x1c0fe2000000400d */
[C---:B------:R-:W-:Y:S02]  /*0610*/  ISETP.NE.AND P2, PT, R9.reuse, RZ, PT ;  /* 0x000000ff0900720c */ /* 0x040fe40003f45270 */
[----:B------:R-:W-:Y:S02]  /*0620*/  ISETP.NE.AND P1, PT, R9, RZ, PT ;  /* 0x000000ff0900720c */ /* 0x000fe40003f25270 */
[----:B------:R-:W-:Y:S01]  /*0630*/  LOP3.LUT R7, R3, 0x7fffff, RZ, 0xc0, !PT ;  /* 0x007fffff03077812 */ /* 0x000fe200078ec0ff */
[----:B------:R-:W-:Y:S01]  /*0640*/  FFMA.RP R3, R12, R8, R13 ;  /* 0x000000080c037223 */ /* 0x000fe2000000800d */
[----:B------:R-:W-:Y:S02]  /*0650*/  VIADD R8, R9, 0x20 ;  /* 0x0000002009087836 */ /* 0x000fe40000000000 */
[----:B------:R-:W-:Y:S01]  /*0660*/  LOP3.LUT R7, R7, 0x800000, RZ, 0xfc, !PT ;  /* 0x0080000007077812 */ /* 0x000fe200078efcff */
[----:B------:R-:W-:Y:S01]  /*0670*/  IMAD.MOV R9, RZ, RZ, -R9 ;  /* 0x000000ffff097224 */ /* 0x000fe200078e0a09 */
[----:B------:R-:W-:-:S02]  /*0680*/  FSETP.NEU.FTZ.AND P0, PT, R3, R6, PT ;  /* 0x000000060300720b */ /* 0x000fc40003f1d000 */
[----:B------:R-:W-:Y:S02]  /*0690*/  SHF.L.U32 R8, R7, R8, RZ ;  /* 0x0000000807087219 */ /* 0x000fe400000006ff */
[----:B------:R-:W-:Y:S02]  /*06a0*/  SEL R6, R9, RZ, P2 ;  /* 0x000000ff09067207 */ /* 0x000fe40001000000 */
[----:B------:R-:W-:Y:S02]  /*06b0*/  ISETP.NE.AND P1, PT, R8, RZ, P1 ;  /* 0x000000ff0800720c */ /* 0x000fe40000f25270 */
[----:B------:R-:W-:Y:S02]  /*06c0*/  SHF.R.U32.HI R6, RZ, R6, R7 ;  /* 0x00000006ff067219 */ /* 0x000fe40000011607 */
[----:B------:R-:W-:Y:S02]  /*06d0*/  PLOP3.LUT P0, PT, P0, P1, PT, 0xf8, 0x8f ;  /* 0x00000000008f781c */ /* 0x000fe40000703f70 */
[----:B------:R-:W-:-:S02]  /*06e0*/  SHF.R.U32.HI R8, RZ, 0x1, R6 ;  /* 0x00000001ff087819 */ /* 0x000fc40000011606 */
[----:B------:R-:W-:-:S04]  /*06f0*/  SEL R3, RZ, 0x1, !P0 ;  /* 0x00000001ff037807 */ /* 0x000fc80004000000 */
[----:B------:R-:W-:-:S04]  /*0700*/  LOP3.LUT R3, R3, 0x1, R8, 0xf8, !PT ;  /* 0x0000000103037812 */ /* 0x000fc800078ef808 */
[----:B------:R-:W-:-:S05]  /*0710*/  LOP3.LUT R3, R3, R6, RZ, 0xc0, !PT ;  /* 0x0000000603037212 */ /* 0x000fca00078ec0ff */
[----:B------:R-:W-:-:S05]  /*0720*/  IMAD.IADD R3, R8, 0x1, R3 ;  /* 0x0000000108037824 */ /* 0x000fca00078e0203 */
[----:B------:R-:W-:Y:S01]  /*0730*/  LOP3.LUT R0, R3, R0, RZ, 0xfc, !PT ;  /* 0x0000000003007212 */ /* 0x000fe200078efcff */
[----:B------:R-:W-:Y:S06]  /*0740*/  BRA `(.L_x_97) ;  /* 0x0000000000107947 */ /* 0x000fec0003800000 */
.L_x_96:
[----:B------:R-:W-:-:S04]  /*0750*/  LOP3.LUT R0, R0, 0x80000000, RZ, 0xc0, !PT ;  /* 0x8000000000007812 */ /* 0x000fc800078ec0ff */
[----:B------:R-:W-:Y:S01]  /*0760*/  LOP3.LUT R0, R0, 0x7f800000, RZ, 0xfc, !PT ;  /* 0x7f80000000007812 */ /* 0x000fe200078efcff */
[----:B------:R-:W-:Y:S06]  /*0770*/  BRA `(.L_x_97) ;  /* 0x0000000000047947 */ /* 0x000fec0003800000 */
.L_x_95:
[----:B------:R-:W-:-:S07]  /*0780*/  IMAD R0, R7, 0x800000, R0 ;  /* 0x0080000007007824 */ /* 0x000fce00078e0200 */
.L_x_97:
[----:B------:R-:W-:Y:S05]  /*0790*/  BSYNC.RECONVERGENT B2 ;  /* 0x0000000000027941 */ /* 0x000fea0003800200 */
.L_x_94:
[----:B------:R-:W-:Y:S05]  /*07a0*/  BRA `(.L_x_98) ;  /* 0x0000000000207947 */ /* 0x000fea0003800000 */
.L_x_93:
[----:B------:R-:W-:-:S04]  /*07b0*/  LOP3.LUT R0, R9, 0x80000000, R8, 0x48, !PT ;  /* 0x8000000009007812 */ /* 0x000fc800078e4808 */
[----:B------:R-:W-:Y:S01]  /*07c0*/  LOP3.LUT R0, R0, 0x7f800000, RZ, 0xfc, !PT ;  /* 0x7f80000000007812 */ /* 0x000fe200078efcff */
[----:B------:R-:W-:Y:S06]  /*07d0*/  BRA `(.L_x_98) ;  /* 0x0000000000147947 */ /* 0x000fec0003800000 */
.L_x_92:
[----:B------:R-:W-:Y:S01]  /*07e0*/  LOP3.LUT R0, R9, 0x80000000, R8, 0x48, !PT ;  /* 0x8000000009007812 */ /* 0x000fe200078e4808 */
[----:B------:R-:W-:Y:S06]  /*07f0*/  BRA `(.L_x_98) ;  /* 0x00000000000c7947 */ /* 0x000fec0003800000 */
.L_x_91:
[----:B------:R-:W0:Y:S01]  /*0800*/  MUFU.RSQ R0, -QNAN ;  /* 0xffc0000000007908 */ /* 0x000e220000001400 */
[----:B------:R-:W-:Y:S05]  /*0810*/  BRA `(.L_x_98) ;  /* 0x0000000000047947 */ /* 0x000fea0003800000 */
.L_x_90:
[----:B------:R-:W-:-:S07]  /*0820*/  FADD.FTZ R0, R0, R3 ;  /* 0x0000000300007221 */ /* 0x000fce0000010000 */
.L_x_98:
[----:B------:R-:W-:Y:S05]  /*0830*/  BSYNC.RECONVERGENT B1 ;  /* 0x0000000000017941 */ /* 0x000fea0003800200 */
.L_x_88:
[----:B------:R-:W-:-:S04]  /*0840*/  IMAD.MOV.U32 R3, RZ, RZ, 0x0 ;  /* 0x00000000ff037424 */ /* 0x000fc800078e00ff */
[----:B0-----:R-:W-:Y:S05]  /*0850*/  RET.REL.NODEC R2 `(_Z12array_dividePffi) ;  /* 0xfffffff402e87950 */ /* 0x001fea0003c3ffff */
.L_x_99:
        /* <DEDUP_REMOVED lines=10> */
.L_x_168:


//--------------------- .text._Z15matrix_multiplyPKfS0_Pfiii --------------------------
	.section	.text._Z15matrix_multiplyPKfS0_Pfiii,"ax",@progbits
	.align	128
        .global         _Z15matrix_multiplyPKfS0_Pfiii
        .type           _Z15matrix_multiplyPKfS0_Pfiii,@function
        .size           _Z15matrix_multiplyPKfS0_Pfiii,(.L_x_172 - _Z15matrix_multiplyPKfS0_Pfiii)
        .other          _Z15matrix_multiplyPKfS0_Pfiii,@"STO_CUDA_ENTRY STV_DEFAULT"
_Z15matrix_multiplyPKfS0_Pfiii:
.text._Z15matrix_multiplyPKfS0_Pfiii:
[----:B------:R-:W-:Y:S01]  /*0000*/  LDC R1, c[0x0][0x37c] ;  /* 0x0000df00ff017b82 */ /* 0x000fe20000000800 */
[----:B------:R-:W0:Y:S07]  /*0010*/  S2R R7, SR_TID.Y ;  /* 0x0000000000077919 */ /* 0x000e2e0000002200 */
[----:B------:R-:W1:Y:S01]  /*0020*/  LDC R0, c[0x0][0x360] ;  /* 0x0000d800ff007b82 */ /* 0x000e620000000800 */
[----:B------:R-:W1:Y:S07]  /*0030*/  S2R R5, SR_TID.X ;  /* 0x0000000000057919 */ /* 0x000e6e0000002100 */
[----:B------:R-:W0:Y:S08]  /*0040*/  S2UR UR5, SR_CTAID.Y ;  /* 0x00000000000579c3 */ /* 0x000e300000002600 */
[----:B------:R-:W0:Y:S08]  /*0050*/  LDC R16, c[0x0][0x364] ;  /* 0x0000d900ff107b82 */ /* 0x000e300000000800 */
[----:B------:R-:W1:Y:S08]  /*0060*/  S2UR UR4, SR_CTAID.X ;  /* 0x00000000000479c3 */ /* 0x000e700000002500 */
[----:B------:R-:W2:Y:S01]  /*0070*/  LDC.64 R2, c[0x0][0x398] ;  /* 0x0000e600ff027b82 */ /* 0x000ea20000000a00 */
[----:B0-----:R-:W-:-:S02]  /*0080*/  IMAD R16, R16, UR5, R7 ;  /* 0x0000000510107c24 */ /* 0x001fc4000f8e0207 */
[----:B-1----:R-:W-:-:S03]  /*0090*/  IMAD R0, R0, UR4, R5 ;  /* 0x0000000400007c24 */ /* 0x002fc6000f8e0205 */
[----:B--2---:R-:W-:-:S04]  /*00a0*/  ISETP.GT.AND P0, PT, R16, R3, PT ;  /* 0x000000031000720c */ /* 0x004fc80003f04270 */
[----:B------:R-:W-:-:S13]  /*00b0*/  ISETP.GE.OR P0, PT, R0, R2, P0 ;  /* 0x000000020000720c */ /* 0x000fda0000706670 */
[----:B------:R-:W-:Y:S05]  /*00c0*/  @P0 EXIT ;  /* 0x000000000000094d */ /* 0x000fea0003800000 */
[----:B------:R-:W0:Y:S01]  /*00d0*/  LDC R17, c[0x0][0x3a0] ;  /* 0x0000e800ff117b82 */ /* 0x000e220000000800 */
[----:B------:R-:W1:Y:S01]  /*00e0*/  LDCU.64 UR6, c[0x0][0x358] ;  /* 0x00006b00ff0677ac */ /* 0x000e620008000a00 */
[----:B------:R-:W-:Y:S01]  /*00f0*/  HFMA2 R26, -RZ, RZ, 0, 0 ;  /* 0x00000000ff1a7431 */ /* 0x000fe200000001ff */
[----:B0-----:R-:W-:-:S13]  /*0100*/  ISETP.GE.AND P0, PT, R17, 0x1, PT ;  /* 0x000000011100780c */ /* 0x001fda0003f06270 */
[----:B-1----:R-:W-:Y:S05]  /*0110*/  @!P0 BRA `(.L_x_100) ;  /* 0x0000000400b88947 */ /* 0x002fea0003800000 */
[C---:B------:R-:W-:Y:S01]  /*0120*/  ISETP.GE.U32.AND P1, PT, R17.reuse, 0x8, PT ;  /* 0x000000081100780c */ /* 0x040fe20003f26070 */
[----:B------:R-:W-:Y:S01]  /*0130*/  IMAD R18, R0, R17, RZ ;  /* 0x0000001100127224 */ /* 0x000fe200078e02ff */
[----:B------:R-:W-:Y:S02]  /*0140*/  LOP3.LUT R25, R17, 0x7, RZ, 0xc0, !PT ;  /* 0x0000000711197812 */ /* 0x000fe400078ec0ff */
[----:B------:R-:W-:Y:S02]  /*0150*/  MOV R26, RZ ;  /* 0x000000ff001a7202 */ /* 0x000fe40000000f00 */
[----:B------:R-:W-:Y:S02]  /*0160*/  ISETP.NE.AND P0, PT, R25, RZ, PT ;  /* 0x000000ff1900720c */ /* 0x000fe40003f05270 */
[----:B------:R-:W-:-:S05]  /*0170*/  MOV R19, RZ ;  /* 0x000000ff00137202 */ /* 0x000fca0000000f00 */
[----:B------:R-:W-:Y:S06]  /*0180*/  @!P1 BRA `(.L_x_101) ;  /* 0x0000000000c49947 */ /* 0x000fec0003800000 */
[----:B------:R-:W0:Y:S01]  /*0190*/  LDCU.64 UR4, c[0x0][0x380] ;  /* 0x00007000ff0477ac */ /* 0x000e220008000a00 */
[----:B------:R-:W-:Y:S02]  /*01a0*/  LOP3.LUT R19, R17, 0x7ffffff8, RZ, 0xc0, !PT ;  /* 0x7ffffff811137812 */ /* 0x000fe400078ec0ff */
[----:B------:R-:W-:Y:S02]  /*01b0*/  MOV R26, RZ ;  /* 0x000000ff001a7202 */ /* 0x000fe40000000f00 */
[----:B------:R-:W-:Y:S02]  /*01c0*/  MOV R2, R18 ;  /* 0x0000001200027202 */ /* 0x000fe40000000f00 */
[----:B------:R-:W-:Y:S02]  /*01d0*/  MOV R22, R16 ;  /* 0x0000001000167202 */ /* 0x000fe40000000f00 */
[----:B------:R-:W-:Y:S01]  /*01e0*/  IADD3 R20, PT, PT, -R19, RZ, RZ ;  /* 0x000000ff13147210 */ /* 0x000fe20007ffe1ff */
[----:B0-----:R-:W-:-:S04]  /*01f0*/  UIADD3 UR4, UP0, UPT, UR4, 0x10, URZ ;  /* 0x0000001004047890 */ /* 0x001fc8000ff1e0ff */
[----:B------:R-:W-:-:S12]  /*0200*/  UIADD3.X UR5, UPT, UPT, URZ, UR5, URZ, UP0, !UPT ;  /* 0x00000005ff057290 */ /* 0x000fd800087fe4ff */
.L_x_102:
[----:B------:R-:W0:Y:S01]  /*0210*/  LDC.64 R14, c[0x0][0x388] ;  /* 0x0000e200ff0e7b82 */ /* 0x000e220000000a00 */
[----:B------:R-:W-:Y:S02]  /*0220*/  MOV R4, UR4 ;  /* 0x0000000400047c02 */ /* 0x000fe40008000f00 */
[----:B------:R-:W-:-:S03]  /*0230*/  MOV R5, UR5 ;  /* 0x0000000500057c02 */ /* 0x000fc60008000f00 */
[----:B------:R-:W-:-:S05]  /*0240*/  IMAD.WIDE R4, R2, 0x4, R4 ;  /* 0x0000000402047825 */ /* 0x000fca00078e0204 */
[----:B------:R-:W2:Y:S04]  /*0250*/  LDG.E R21, desc[UR6][R4.64+-0x10] ;  /* 0xfffff00604157981 */ /* 0x000ea8000c1e1900 */
[----:B------:R-:W3:Y:S04]  /*0260*/  LDG.E R23, desc[UR6][R4.64+-0xc] ;  /* 0xfffff40604177981 */ /* 0x000ee8000c1e1900 */
[----:B------:R-:W4:Y:S01]  /*0270*/  LDG.E R29, desc[UR6][R4.64+-0x8] ;  /* 0xfffff806041d7981 */ /* 0x000f22000c1e1900 */
[----:B0-----:R-:W-:-:S05]  /*0280*/  IMAD.WIDE R14, R22, 0x4, R14 ;  /* 0x00000004160e7825 */ /* 0x001fca00078e020e */
[----:B------:R0:W2:Y:S01]  /*0290*/  LDG.E R24, desc[UR6][R14.64] ;  /* 0x000000060e187981 */ /* 0x0000a2000c1e1900 */
[----:B------:R-:W-:-:S04]  /*02a0*/  IMAD.WIDE R12, R3, 0x4, R14 ;  /* 0x00000004030c7825 */ /* 0x000fc800078e020e */
[C---:B------:R-:W-:Y:S02]  /*02b0*/  IMAD.WIDE R6, R3.reuse, 0x4, R12 ;  /* 0x0000000403067825 */ /* 0x040fe400078e020c */
[----:B------:R-:W3:Y:S02]  /*02c0*/  LDG.E R12, desc[UR6][R12.64] ;  /* 0x000000060c0c7981 */ /* 0x000ee4000c1e1900 */
[C---:B------:R-:W-:Y:S02]  /*02d0*/  IMAD.WIDE R8, R3.reuse, 0x4, R6 ;  /* 0x0000000403087825 */ /* 0x040fe400078e0206 */
[----:B------:R1:W4:Y:S02]  /*02e0*/  LDG.E R28, desc[UR6][R6.64] ;  /* 0x00000006061c7981 */ /* 0x000324000c1e1900 */
[C---:B------:R-:W-:Y:S02]  /*02f0*/  IMAD.WIDE R10, R3.reuse, 0x4, R8 ;  /* 0x00000004030a7825 */ /* 0x040fe400078e0208 */
[----:B------:R-:W5:Y:S02]  /*0300*/  LDG.E R8, desc[UR6][R8.64] ;  /* 0x0000000608087981 */ /* 0x000f64000c1e1900 */
[----:B0-----:R-:W-:-:S05]  /*0310*/  IMAD.WIDE R14, R3, 0x4, R10 ;  /* 0x00000004030e7825 */ /* 0x001fca00078e020a */
[----:B------:R-:W5:Y:S04]  /*0320*/  LDG.E R13, desc[UR6][R14.64] ;  /* 0x000000060e0d7981 */ /* 0x000f68000c1e1900 */
[----:B------:R-:W5:Y:S04]  /*0330*/  LDG.E R9, desc[UR6][R10.64] ;  /* 0x000000060a097981 */ /* 0x000f68000c1e1900 */
[----:B------:R-:W5:Y:S04]  /*0340*/  LDG.E R11, desc[UR6][R4.64+-0x4] ;  /* 0xfffffc06040b7981 */ /* 0x000f68000c1e1900 */
[----:B------:R-:W5:Y:S01]  /*0350*/  LDG.E R10, desc[UR6][R4.64+0x8] ;  /* 0x00000806040a7981 */ /* 0x000f62000c1e1900 */
[----:B--2---:R-:W-:Y:S01]  /*0360*/  FFMA R24, R21, R24, R26 ;  /* 0x0000001815187223 */ /* 0x004fe2000000001a */
[----:B------:R-:W-:-:S02]  /*0370*/  IMAD.WIDE R26, R3, 0x4, R14 ;  /* 0x00000004031a7825 */ /* 0x000fc400078e020e */
[----:B------:R-:W2:Y:S04]  /*0380*/  LDG.E R21, desc[UR6][R4.64] ;  /* 0x0000000604157981 */ /* 0x000ea8000c1e1900 */
[----:B------:R-:W2:Y:S01]  /*0390*/  LDG.E R14, desc[UR6][R4.64+0x4] ;  /* 0x00000406040e7981 */ /* 0x000ea2000c1e1900 */
[----:B-1----:R-:W-:-:S03]  /*03a0*/  IMAD.WIDE R6, R3, 0x4, R26 ;  /* 0x0000000403067825 */ /* 0x002fc600078e021a */
[----:B------:R-:W2:Y:S04]  /*03b0*/  LDG.E R15, desc[UR6][R4.64+0xc] ;  /* 0x00000c06040f7981 */ /* 0x000ea8000c1e1900 */
[----:B------:R-:W2:Y:S04]  /*03c0*/  LDG.E R6, desc[UR6][R6.64] ;  /* 0x0000000606067981 */ /* 0x000ea8000c1e1900 */
[----:B------:R-:W2:Y:S01]  /*03d0*/  LDG.E R5, desc[UR6][R26.64] ;  /* 0x000000061a057981 */ /* 0x000ea2000c1e1900 */
[----:B---3--:R-:W-:Y:S01]  /*03e0*/  FFMA R12, R23, R12, R24 ;  /* 0x0000000c170c7223 */ /* 0x008fe20000000018 */
[----:B------:R-:W-:-:S03]  /*03f0*/  IADD3 R20, PT, PT, R20, 0x8, RZ ;  /* 0x0000000814147810 */ /* 0x000fc60007ffe0ff */
[----:B----4-:R-:W-:Y:S01]  /*0400*/  FFMA R12, R29, R28, R12 ;  /* 0x0000001c1d0c7223 */ /* 0x010fe2000000000c */
[----:B------:R-:W-:Y:S02]  /*0410*/  ISETP.NE.AND P1, PT, R20, RZ, PT ;  /* 0x000000ff1400720c */ /* 0x000fe40003f25270 */
[----:B------:R-:W-:Y:S01]  /*0420*/  LEA R22, R3, R22, 0x3 ;  /* 0x0000001603167211 */ /* 0x000fe200078e18ff */
[----:B-----5:R-:W-:Y:S01]  /*0430*/  FFMA R8, R11, R8, R12 ;  /* 0x000000080b087223 */ /* 0x020fe2000000000c */
[----:B------:R-:W-:-:S03]  /*0440*/  IADD3 R2, PT, PT, R2, 0x8, RZ ;  /* 0x0000000802027810 */ /* 0x000fc60007ffe0ff */
[----:B--2---:R-:W-:-:S04]  /*0450*/  FFMA R9, R21, R9, R8 ;  /* 0x0000000915097223 */ /* 0x004fc80000000008 */
[----:B------:R-:W-:-:S04]  /*0460*/  FFMA R9, R14, R13, R9 ;  /* 0x0000000d0e097223 */ /* 0x000fc80000000009 */
[----:B------:R-:W-:-:S04]  /*0470*/  FFMA R10, R10, R5, R9 ;  /* 0x000000050a0a7223 */ /* 0x000fc80000000009 */
[----:B------:R-:W-:Y:S01]  /*0480*/  FFMA R26, R15, R6, R10 ;  /* 0x000000060f1a7223 */ /* 0x000fe2000000000a */
[----:B------:R-:W-:Y:S06]  /*0490*/  @P1 BRA `(.L_x_102) ;  /* 0xfffffffc005c1947 */ /* 0x000fec000383ffff */
.L_x_101:
[----:B------:R-:W-:Y:S05]  /*04a0*/  @!P0 BRA `(.L_x_100) ;  /* 0x0000000000d48947 */ /* 0x000fea0003800000 */
[----:B------:R-:W-:Y:S02]  /*04b0*/  ISETP.GE.U32.AND P0, PT, R25, 0x4, PT ;  /* 0x000000041900780c */ /* 0x000fe40003f06070 */
[----:B------:R-:W-:-:S04]  /*04c0*/  LOP3.LUT R2, R17, 0x3, RZ, 0xc0, !PT ;  /* 0x0000000311027812 */ /* 0x000fc800078ec0ff */
[----:B------:R-:W-:-:S07]  /*04d0*/  ISETP.NE.AND P1, PT, R2, RZ, PT ;  /* 0x000000ff0200720c */ /* 0x000fce0003f25270 */
[----:B------:R-:W-:Y:S06]  /*04e0*/  @!P0 BRA `(.L_x_103) ;  /* 0x0000000000588947 */ /* 0x000fec0003800000 */
[----:B------:R-:W0:Y:S01]  /*04f0*/  LDC.64 R10, c[0x0][0x388] ;  /* 0x0000e200ff0a7b82 */ /* 0x000e220000000a00 */
[----:B------:R-:W-:Y:S01]  /*0500*/  IMAD R9, R19, R3, R16 ;  /* 0x0000000313097224 */ /* 0x000fe200078e0210 */
[----:B------:R-:W-:-:S06]  /*0510*/  IADD3 R7, PT, PT, R18, R19, RZ ;  /* 0x0000001312077210 */ /* 0x000fcc0007ffe0ff */
[----:B------:R-:W1:Y:S01]  /*0520*/  LDC.64 R4, c[0x0][0x380] ;  /* 0x0000e000ff047b82 */ /* 0x000e620000000a00 */
[----:B0-----:R-:W-:-:S04]  /*0530*/  IMAD.WIDE R10, R9, 0x4, R10 ;  /* 0x00000004090a7825 */ /* 0x001fc800078e020a */
[----:B------:R-:W-:Y:S02]  /*0540*/  IMAD.WIDE R12, R3, 0x4, R10 ;  /* 0x00000004030c7825 */ /* 0x000fe400078e020a */
[----:B------:R-:W2:Y:S02]  /*0550*/  LDG.E R10, desc[UR6][R10.64] ;  /* 0x000000060a0a7981 */ /* 0x000ea4000c1e1900 */
[----:B-1----:R-:W-:-:S04]  /*0560*/  IMAD.WIDE R4, R7, 0x4, R4 ;  /* 0x0000000407047825 */ /* 0x002fc800078e0204 */
[C---:B------:R-:W-:Y:S01]  /*0570*/  IMAD.WIDE R6, R3.reuse, 0x4, R12 ;  /* 0x0000000403067825 */ /* 0x040fe200078e020c */
[----:B------:R-:W2:Y:S04]  /*0580*/  LDG.E R15, desc[UR6][R4.64] ;  /* 0x00000006040f7981 */ /* 0x000ea8000c1e1900 */
[----:B------:R-:W3:Y:S01]  /*0590*/  LDG.E R12, desc[UR6][R12.64] ;  /* 0x000000060c0c7981 */ /* 0x000ee2000c1e1900 */
[----:B------:R-:W-:-:S03]  /*05a0*/  IMAD.WIDE R8, R3, 0x4, R6 ;  /* 0x0000000403087825 */ /* 0x000fc600078e0206 */
[----:B------:R-:W3:Y:S04]  /*05b0*/  LDG.E R14, desc[UR6][R4.64+0x4] ;  /* 0x00000406040e7981 */ /* 0x000ee8000c1e1900 */
[----:B------:R-:W4:Y:S04]  /*05c0*/  LDG.E R20, desc[UR6][R6.64] ;  /* 0x0000000606147981 */ /* 0x000f28000c1e1900 */
[----:B------:R-:W4:Y:S04]  /*05d0*/  LDG.E R21, desc[UR6][R4.64+0x8] ;  /* 0x0000080604157981 */ /* 0x000f28000c1e1900 */
[----:B------:R-:W5:Y:S04]  /*05e0*/  LDG.E R23, desc[UR6][R4.64+0xc] ;  /* 0x00000c0604177981 */ /* 0x000f68000c1e1900 */
[----:B------:R-:W5:Y:S01]  /*05f0*/  LDG.E R8, desc[UR6][R8.64] ;  /* 0x0000000608087981 */ /* 0x000f62000c1e1900 */
[----:B------:R-:W-:Y:S01]  /*0600*/  IADD3 R19, PT, PT, R19, 0x4, RZ ;  /* 0x0000000413137810 */ /* 0x000fe20007ffe0ff */
[----:B--2---:R-:W-:-:S04]  /*0610*/  FFMA R15, R15, R10, R26 ;  /* 0x0000000a0f0f7223 */ /* 0x004fc8000000001a */
[----:B---3--:R-:W-:-:S04]  /*0620*/  FFMA R14, R14, R12, R15 ;  /* 0x0000000c0e0e7223 */ /* 0x008fc8000000000f */
[----:B----4-:R-:W-:-:S04]  /*0630*/  FFMA R14, R21, R20, R14 ;  /* 0x00000014150e7223 */ /* 0x010fc8000000000e */
[----:B-----5:R-:W-:-:S07]  /*0640*/  FFMA R26, R23, R8, R14 ;  /* 0x00000008171a7223 */ /* 0x020fce000000000e */
.L_x_103:
[----:B------:R-:W-:Y:S05]  /*0650*/  @!P1 BRA `(.L_x_100) ;  /* 0x0000000000689947 */ /* 0x000fea0003800000 */
[----:B------:R-:W0:Y:S01]  /*0660*/  LDC.64 R10, c[0x0][0x388] ;  /* 0x0000e200ff0a7b82 */ /* 0x000e220000000a00 */
[----:B------:R-:W-:Y:S02]  /*0670*/  ISETP.NE.AND P0, PT, R2, 0x1, PT ;  /* 0x000000010200780c */ /* 0x000fe40003f05270 */
[----:B------:R-:W-:-:S04]  /*0680*/  LOP3.LUT R17, R17, 0x1, RZ, 0xc0, !PT ;  /* 0x0000000111117812 */ /* 0x000fc800078ec0ff */
[----:B------:R-:W-:Y:S01]  /*0690*/  ISETP.NE.U32.AND P1, PT, R17, 0x1, PT ;  /* 0x000000011100780c */ /* 0x000fe20003f25070 */
[----:B------:R-:W1:Y:S06]  /*06a0*/  LDC.64 R8, c[0x0][0x380] ;  /* 0x0000e000ff087b82 */ /* 0x000e6c0000000a00 */
[C---:B------:R-:W-:Y:S01]  /*06b0*/  @P0 IMAD R15, R19.reuse, R3, R16 ;  /* 0x00000003130f0224 */ /* 0x040fe200078e0210 */
[----:B------:R-:W-:Y:S01]  /*06c0*/  @P0 IADD3 R13, PT, PT, R18, R19, RZ ;  /* 0x00000013120d0210 */ /* 0x000fe20007ffe0ff */
[----:B------:R-:W2:Y:S01]  /*06d0*/  LDC.64 R6, c[0x0][0x380] ;  /* 0x0000e000ff067b82 */ /* 0x000ea20000000a00 */
[----:B------:R-:W-:-:S07]  /*06e0*/  @P0 IADD3 R19, PT, PT, R19, 0x2, RZ ;  /* 0x0000000213130810 */ /* 0x000fce0007ffe0ff */
[----:B------:R-:W3:Y:S01]  /*06f0*/  LDC.64 R4, c[0x0][0x388] ;  /* 0x0000e200ff047b82 */ /* 0x000ee20000000a00 */
[----:B0-----:R-:W-:Y:S01]  /*0700*/  @P0 IMAD.WIDE R10, R15, 0x4, R10 ;  /* 0x000000040f0a0825 */ /* 0x001fe200078e020a */
[----:B------:R-:W-:-:S03]  /*0710*/  @!P1 IADD3 R15, PT, PT, R18, R19, RZ ;  /* 0x00000013120f9210 */ /* 0x000fc60007ffe0ff */
[----:B------:R-:W-:Y:S01]  /*0720*/  @!P1 IMAD R19, R19, R3, R16 ;  /* 0x0000000313139224 */ /* 0x000fe200078e0210 */
[----:B------:R-:W4:Y:S01]  /*0730*/  @P0 LDG.E R2, desc[UR6][R10.64] ;  /* 0x000000060a020981 */ /* 0x000f22000c1e1900 */
[----:B-1----:R-:W-:-:S04]  /*0740*/  @P0 IMAD.WIDE R8, R13, 0x4, R8 ;  /* 0x000000040d080825 */ /* 0x002fc800078e0208 */
[----:B------:R-:W-:Y:S01]  /*0750*/  @P0 IMAD.WIDE R12, R3, 0x4, R10 ;  /* 0x00000004030c0825 */ /* 0x000fe200078e020a */
[----:B------:R-:W4:Y:S03]  /*0760*/  @P0 LDG.E R17, desc[UR6][R8.64] ;  /* 0x0000000608110981 */ /* 0x000f26000c1e1900 */
[----:B--2---:R-:W-:Y:S01]  /*0770*/  @!P1 IMAD.WIDE R6, R15, 0x4, R6 ;  /* 0x000000040f069825 */ /* 0x004fe200078e0206 */
[----:B------:R-:W2:Y:S04]  /*0780*/  @P0 LDG.E R21, desc[UR6][R8.64+0x4] ;  /* 0x0000040608150981 */ /* 0x000ea8000c1e1900 */
[----:B------:R-:W2:Y:S01]  /*0790*/  @P0 LDG.E R12, desc[UR6][R12.64] ;  /* 0x000000060c0c0981 */ /* 0x000ea2000c1e1900 */
[----:B---3--:R-:W-:-:S03]  /*07a0*/  @!P1 IMAD.WIDE R4, R19, 0x4, R4 ;  /* 0x0000000413049825 */ /* 0x008fc600078e0204 */
[----:B------:R-:W3:Y:S04]  /*07b0*/  @!P1 LDG.E R7, desc[UR6][R6.64] ;  /* 0x0000000606079981 */ /* 0x000ee8000c1e1900 */
[----:B------:R-:W3:Y:S01]  /*07c0*/  @!P1 LDG.E R4, desc[UR6][R4.64] ;  /* 0x0000000604049981 */ /* 0x000ee2000c1e1900 */
[----:B----4-:R-:W-:-:S04]  /*07d0*/  @P0 FFMA R2, R17, R2, R26 ;  /* 0x0000000211020223 */ /* 0x010fc8000000001a */
[----:B--2---:R-:W-:-:S04]  /*07e0*/  @P0 FFMA R26, R21, R12, R2 ;  /* 0x0000000c151a0223 */ /* 0x004fc80000000002 */
[----:B---3--:R-:W-:-:S07]  /*07f0*/  @!P1 FFMA R26, R7, R4, R26 ;  /* 0x00000004071a9223 */ /* 0x008fce000000001a */
.L_x_100:
[----:B------:R-:W0:Y:S01]  /*0800*/  LDC.64 R4, c[0x0][0x390] ;  /* 0x0000e400ff047b82 */ /* 0x000e220000000a00 */
[----:B------:R-:W-:-:S04]  /*0810*/  IMAD R3, R0, R3, R16 ;  /* 0x0000000300037224 */ /* 0x000fc800078e0210 */
[----:B0-----:R-:W-:-:S05]  /*0820*/  IMAD.WIDE R2, R3, 0x4, R4 ;  /* 0x0000000403027825 */ /* 0x001fca00078e0204 */
[----:B------:R-:W-:Y:S01]  /*0830*/  STG.E desc[UR6][R2.64], R26 ;  /* 0x0000001a02007986 */ /* 0x000fe2000c101906 */
[----:B------:R-:W-:Y:S05]  /*0840*/  EXIT ;  /* 0x000000000000794d */ /* 0x000fea0003800000 */
.L_x_104:
        /* <DEDUP_REMOVED lines=11> */
.L_x_172:


//--------------------- .text._Z16matrix_transposePKfPfii --------------------------
	.section	.text._Z16matrix_transposePKfPfii,"ax",@progbits
	.align	128
        .global         _Z16matrix_transposePKfPfii
        .type           _Z16matrix_transposePKfPfii,@function
        .size           _Z16matrix_transposePKfPfii,(.L_x_173 - _Z16matrix_transposePKfPfii)
        .other          _Z16matrix_transposePKfPfii,@"STO_CUDA_ENTRY STV_DEFAULT"
_Z16matrix_transposePKfPfii:
.text._Z16matrix_transposePKfPfii:
[----:B------:R-:W-:Y:S01]  /*0000*/  LDC R1, c[0x0][0x37c] ;  /* 0x0000df00ff017b82 */ /* 0x000fe20000000800 */
[----:B------:R-:W0:Y:S07]  /*0010*/  S2R R2, SR_TID.Y ;  /* 0x0000000000027919 */ /* 0x000e2e0000002200 */
[----:B------:R-:W1:Y:S01]  /*0020*/  LDC R0, c[0x0][0x360] ;  /* 0x0000d800ff007b82 */ /* 0x000e620000000800 */
[----:B------:R-:W2:Y:S01]  /*0030*/  LDCU.64 UR6, c[0x0][0x390] ;  /* 0x00007200ff0677ac */ /* 0x000ea20008000a00 */
[----:B------:R-:W1:Y:S06]  /*0040*/  S2R R3, SR_TID.X ;  /* 0x0000000000037919 */ /* 0x000e6c0000002100 */
[----:B------:R-:W0:Y:S08]  /*0050*/  S2UR UR5, SR_CTAID.Y ;  /* 0x00000000000579c3 */ /* 0x000e300000002600 */
[----:B------:R-:W0:Y:S08]  /*0060*/  LDC R7, c[0x0][0x364] ;  /* 0x0000d900ff077b82 */ /* 0x000e300000000800 */
[----:B------:R-:W1:Y:S01]  /*0070*/  S2UR UR4, SR_CTAID.X ;  /* 0x00000000000479c3 */ /* 0x000e620000002500 */
[----:B0-----:R-:W-:-:S05]  /*0080*/  IMAD R7, R7, UR5, R2 ;  /* 0x0000000507077c24 */ /* 0x001fca000f8e0202 */
[----:B--2---:R-:W-:Y:S01]  /*0090*/  ISETP.GT.AND P0, PT, R7, UR7, PT ;  /* 0x0000000707007c0c */ /* 0x004fe2000bf04270 */
[----:B-1----:R-:W-:-:S05]  /*00a0*/  IMAD R0, R0, UR4, R3 ;  /* 0x0000000400007c24 */ /* 0x002fca000f8e0203 */
[----:B------:R-:W-:-:S13]  /*00b0*/  ISETP.GE.OR P0, PT, R0, UR6, P0 ;  /* 0x0000000600007c0c */ /* 0x000fda0008706670 */
[----:B------:R-:W-:Y:S05]  /*00c0*/  @P0 EXIT ;  /* 0x000000000000094d */ /* 0x000fea0003800000 */
[----:B------:R-:W0:Y:S01]  /*00d0*/  LDC.64 R2, c[0x0][0x380] ;  /* 0x0000e000ff027b82 */ /* 0x000e220000000a00 */
[----:B------:R-:W1:Y:S01]  /*00e0*/  LDCU.64 UR4, c[0x0][0x358] ;  /* 0x00006b00ff0477ac */ /* 0x000e620008000a00 */
[----:B------:R-:W-:-:S04]  /*00f0*/  IMAD R5, R0, UR7, R7 ;  /* 0x0000000700057c24 */ /* 0x000fc8000f8e0207 */
[----:B0-----:R-:W-:Y:S02]  /*0100*/  IMAD.WIDE R2, R5, 0x4, R2 ;  /* 0x0000000405027825 */ /* 0x001fe400078e0202 */
[----:B------:R-:W0:Y:S04]  /*0110*/  LDC.64 R4, c[0x0][0x388] ;  /* 0x0000e200ff047b82 */ /* 0x000e280000000a00 */
[----:B-1----:R-:W2:Y:S01]  /*0120*/  LDG.E R3, desc[UR4][R2.64] ;  /* 0x0000000402037981 */ /* 0x002ea2000c1e1900 */
[----:B------:R-:W-:-:S04]  /*0130*/  IMAD R7, R7, UR6, R0 ;  /* 0x0000000607077c24 */ /* 0x000fc8000f8e0200 */
[----:B0-----:R-:W-:-:S05]  /*0140*/  IMAD.WIDE R4, R7, 0x4, R4 ;  /* 0x0000000407047825 */ /* 0x001fca00078e0204 */
[----:B--2---:R-:W-:Y:S01]  /*0150*/  STG.E desc[UR4][R4.64], R3 ;  /* 0x0000000304007986 */ /* 0x004fe2000c101904 */
[----:B------:R-:W-:Y:S05]  /*0160*/  EXIT ;  /* 0x000000000000794d */ /* 0x000fea0003800000 */
.L_x_105:
        /* <DEDUP_REMOVED lines=9> */
.L_x_173:


//--------------------- .text._Z25flash_attn_forward_kernelPKfS0_S0_iiiiiifPfS1_S1_ --------------------------
	.section	.text._Z25flash_attn_forward_kernelPKfS0_S0_iiiiiifPfS1_S1_,"ax",@progbits
	.align	128
        .global         _Z25flash_attn_forward_kernelPKfS0_S0_iiiiiifPfS1_S1_
        .type           _Z25flash_attn_forward_kernelPKfS0_S0_iiiiiifPfS1_S1_,@function
        .size           _Z25flash_attn_forward_kernelPKfS0_S0_iiiiiifPfS1_S1_,(.L_x_169 - _Z25flash_attn_forward_kernelPKfS0_S0_iiiiiifPfS1_S1_)
        .other          _Z25flash_attn_forward_kernelPKfS0_S0_iiiiiifPfS1_S1_,@"STO_CUDA_ENTRY STV_DEFAULT"
_Z25flash_attn_forward_kernelPKfS0_S0_iiiiiifPfS1_S1_:
.text._Z25flash_attn_forward_kernelPKfS0_S0_iiiiiifPfS1_S1_:
[----:B------:R-:W-:Y:S08]  /*0000*/  LDC R1, c[0x0][0x37c] ;  /* 0x0000df00ff017b82 */ /* 0x000ff00000000800 */
[----:B------:R-:W0:Y:S02]  /*0010*/  LDC R0, c[0x0][0x3a0] ;  /* 0x0000e800ff007b82 */ /* 0x000e240000000800 */
[----:B0-----:R-:W-:-:S13]  /*0020*/  ISETP.GE.AND P0, PT, R0, 0x1, PT ;  /* 0x000000010000780c */ /* 0x001fda0003f06270 */
[----:B------:R-:W-:Y:S05]  /*0030*/  @!P0 EXIT ;  /* 0x000000000000894d */ /* 0x000fea0003800000 */
[----:B------:R-:W0:Y:S01]  /*0040*/  S2R R3, SR_TID.X ;  /* 0x0000000000037919 */ /* 0x000e220000002100 */
[----:B------:R-:W1:Y:S01]  /*0050*/  S2UR UR4, SR_CTAID.Y ;  /* 0x00000000000479c3 */ /* 0x000e620000002600 */
[----:B------:R-:W2:Y:S01]  /*0060*/  LDCU UR11, c[0x0][0x3a8] ;  /* 0x00007500ff0b77ac */ /* 0x000ea20008000800 */
[----:B------:R-:W1:Y:S06]  /*0070*/  LDCU UR12, c[0x0][0x398] ;  /* 0x00007300ff0c77ac */ /* 0x000e6c0008000800 */
[----:B------:R-:W3:Y:S01]  /*0080*/  S2UR UR8, SR_CTAID.X ;  /* 0x00000000000879c3 */ /* 0x000ee20000002500 */
[----:B------:R-:W3:Y:S01]  /*0090*/  LDCU UR5, c[0x0][0x374] ;  /* 0x00006e80ff0577ac */ /* 0x000ee20008000800 */
[----:B------:R-:W4:Y:S06]  /*00a0*/  LDCU UR13, c[0x0][0x39c] ;  /* 0x00007380ff0d77ac */ /* 0x000f2c0008000800 */
[----:B------:R-:W5:Y:S01]  /*00b0*/  S2UR UR7, SR_CgaCtaId ;  /* 0x00000000000779c3 */ /* 0x000f620000008800 */
[----:B------:R-:W5:Y:S01]  /*00c0*/  LDCU UR16, c[0x0][0x3b0] ;  /* 0x00007600ff1077ac */ /* 0x000f620008000800 */
[----:B--2---:R-:W-:-:S02]  /*00d0*/  MOV R5, UR11 ;  /* 0x0000000b00057c02 */ /* 0x004fc40008000f00 */
[----:B------:R-:W-:Y:S01]  /*00e0*/  MOV R7, UR11 ;  /* 0x0000000b00077c02 */ /* 0x000fe20008000f00 */
[----:B------:R-:W-:Y:S01]  /*00f0*/  UMOV UR6, 0x400 ;  /* 0x0000040000067882 */ /* 0x000fe20000000000 */
[----:B------:R-:W-:Y:S02]  /*0100*/  ULOP3.LUT UR20, UR11, 0x7, URZ, 0xc0, !UPT ;  /* 0x000000070b147892 */ /* 0x000fe4000f8ec0ff */
[----:B-1----:R-:W-:Y:S02]  /*0110*/  UIMAD UR4, UR4, UR12, URZ ;  /* 0x0000000c040472a4 */ /* 0x002fe4000f8e02ff */
[----:B------:R-:W-:Y:S02]  /*0120*/  ULOP3.LUT UR19, UR11, 0x3, URZ, 0xc0, !UPT ;  /* 0x000000030b137892 */ /* 0x000fe4000f8ec0ff */
[----:B------:R-:W-:Y:S01]  /*0130*/  UIADD3 UR21, UPT, UPT, UR11, -0x1, URZ ;  /* 0xffffffff0b157890 */ /* 0x000fe2000fffe0ff */
[----:B0-----:R-:W-:Y:S01]  /*0140*/  SHF.L.U32 R0, R3, 0x2, RZ ;  /* 0x0000000203007819 */ /* 0x001fe200000006ff */
[----:B---3--:R-:W-:-:S02]  /*0150*/  UIMAD UR5, UR5, UR8, URZ ;  /* 0x00000008050572a4 */ /* 0x008fc4000f8e02ff */
[----:B----4-:R-:W-:Y:S01]  /*0160*/  UIMAD UR17, UR11, UR13, URZ ;  /* 0x0000000d0b1172a4 */ /* 0x010fe2000f8e02ff */
[-C--:B------:R-:W-:Y:S01]  /*0170*/  LEA R2, R5, R0.reuse, 0x2 ;  /* 0x0000000005027211 */ /* 0x080fe200078e10ff */
[----:B------:R-:W-:Y:S01]  /*0180*/  UIMAD UR4, UR5, UR12, UR4 ;  /* 0x0000000c050472a4 */ /* 0x000fe2000f8e0204 */
[----:B------:R-:W-:Y:S01]  /*0190*/  LEA R0, R7, R0, 0x3 ;  /* 0x0000000007007211 */ /* 0x000fe200078e18ff */
[----:B------:R-:W-:Y:S02]  /*01a0*/  ULOP3.LUT UR24, UR13, 0x7, URZ, 0xc0, !UPT ;  /* 0x000000070d187892 */ /* 0x000fe4000f8ec0ff */
[----:B------:R-:W-:Y:S01]  /*01b0*/  MOV R7, UR13 ;  /* 0x0000000d00077c02 */ /* 0x000fe20008000f00 */
[----:B-----5:R-:W-:Y:S01]  /*01c0*/  ULEA UR6, UR7, UR6, 0x18 ;  /* 0x0000000607067291 */ /* 0x020fe2000f8ec0ff */
[----:B------:R-:W-:Y:S01]  /*01d0*/  MOV R5, UR13 ;  /* 0x0000000d00057c02 */ /* 0x000fe20008000f00 */
[----:B------:R-:W-:Y:S01]  /*01e0*/  ULOP3.LUT UR8, UR11, 0x7ffffff8, URZ, 0xc0, !UPT ;  /* 0x7ffffff80b087892 */ /* 0x000fe2000f8ec0ff */
[----:B------:R-:W-:Y:S01]  /*01f0*/  IADD3 R4, PT, PT, R3, UR4, RZ ;  /* 0x0000000403047c10 */ /* 0x000fe2000fffe0ff */
[----:B------:R-:W-:-:S02]  /*0200*/  ULEA UR28, UR17, UR6, 0x2 ;  /* 0x00000006111c7291 */ /* 0x000fc4000f8e10ff */
[----:B------:R-:W-:Y:S01]  /*0210*/  IMAD R6, R0, R7, UR6 ;  /* 0x0000000600067e24 */ /* 0x000fe2000f8e0207 */
[----:B------:R-:W-:Y:S01]  /*0220*/  MOV R7, UR4 ;  /* 0x0000000400077c02 */ /* 0x000fe20008000f00 */
[----:B------:R-:W-:Y:S01]  /*0230*/  IMAD R5, R2, R5, UR6 ;  /* 0x0000000602057e24 */ /* 0x000fe2000f8e0205 */
[----:B------:R-:W-:Y:S01]  /*0240*/  ULEA UR29, UR17, UR28, 0x2 ;  /* 0x0000001c111d7291 */ /* 0x000fe2000f8e10ff */
[----:B------:R-:W-:Y:S02]  /*0250*/  IMAD R0, R3, UR13, RZ ;  /* 0x0000000d03007c24 */ /* 0x000fe4000f8e02ff */
[----:B------:R-:W-:Y:S01]  /*0260*/  FMUL R2, RZ, UR16 ;  /* 0x00000010ff027c20 */ /* 0x000fe20008400000 */
[----:B------:R-:W-:Y:S01]  /*0270*/  IADD3 R6, PT, PT, R6, 0x10, RZ ;  /* 0x0000001006067810 */ /* 0x000fe20007ffe0ff */
[----:B------:R-:W0:Y:S01]  /*0280*/  LDCU.64 UR14, c[0x0][0x358] ;  /* 0x00006b00ff0e77ac */ /* 0x000e220008000a00 */
[----:B------:R-:W-:Y:S01]  /*0290*/  IADD3 R5, PT, PT, R5, 0x10, RZ ;  /* 0x0000001005057810 */ /* 0x000fe20007ffe0ff */
[----:B------:R-:W-:Y:S01]  /*02a0*/  IMAD R7, R7, UR13, R0 ;  /* 0x0000000d07077c24 */ /* 0x000fe2000f8e0200 */
[----:B------:R-:W-:-:S02]  /*02b0*/  UIADD3 UR25, UPT, UPT, UR13, -0x1, URZ ;  /* 0xffffffff0d197890 */ /* 0x000fc4000fffe0ff */
[----:B------:R-:W-:Y:S02]  /*02c0*/  ULOP3.LUT UR23, UR13, 0x3, URZ, 0xc0, !UPT ;  /* 0x000000030d177892 */ /* 0x000fe4000f8ec0ff */
[----:B------:R-:W-:Y:S02]  /*02d0*/  ULOP3.LUT UR22, UR13, 0xf, URZ, 0xc0, !UPT ;  /* 0x0000000f0d167892 */ /* 0x000fe4000f8ec0ff */
[----:B------:R-:W-:Y:S02]  /*02e0*/  ULOP3.LUT UR9, UR13, 0x7ffffff8, URZ, 0xc0, !UPT ;  /* 0x7ffffff80d097892 */ /* 0x000fe4000f8ec0ff */
[----:B------:R-:W-:Y:S02]  /*02f0*/  ULOP3.LUT UR18, UR13, 0x1, URZ, 0xc0, !UPT ;  /* 0x000000010d127892 */ /* 0x000fe4000f8ec0ff */
[----:B------:R-:W-:Y:S02]  /*0300*/  ULOP3.LUT UR11, UR11, 0x1, URZ, 0xc0, !UPT ;  /* 0x000000010b0b7892 */ /* 0x000fe4000f8ec0ff */
[----:B------:R-:W-:-:S02]  /*0310*/  ULOP3.LUT UR10, UR13, 0x7ffffff0, URZ, 0xc0, !UPT ;  /* 0x7ffffff00d0a7892 */ /* 0x000fc4000f8ec0ff */
[----:B------:R-:W-:Y:S02]  /*0320*/  UIADD3 UR27, UPT, UPT, UR24, -0x1, URZ ;  /* 0xffffffff181b7890 */ /* 0x000fe4000fffe0ff */
[----:B------:R-:W-:Y:S02]  /*0330*/  UIADD3 UR26, UPT, UPT, UR20, -0x1, URZ ;  /* 0xffffffff141a7890 */ /* 0x000fe4000fffe0ff */
[----:B------:R-:W-:Y:S02]  /*0340*/  UIADD3 UR30, UPT, UPT, UR19, -0x1, URZ ;  /* 0xffffffff131e7890 */ /* 0x000fe4000fffe0ff */
[----:B------:R-:W-:Y:S01]  /*0350*/  ULEA UR31, UR17, UR29, 0x2 ;  /* 0x0000001d111f7291 */ /* 0x000fe2000f8e10ff */
[----:B0-----:R-:W-:-:S11]  /*0360*/  UMOV UR4, URZ ;  /* 0x000000ff00047c82 */ /* 0x001fd60008000000 */
.L_x_161:
[----:B0-----:R-:W0:Y:S02]  /*0370*/  LDCU UR6, c[0x0][0x39c] ;  /* 0x00007380ff0677ac */ /* 0x001e240008000800 */
[----:B0-----:R-:W-:-:S09]  /*0380*/  UISETP.GE.AND UP0, UPT, UR6, 0x1, UPT ;  /* 0x000000010600788c */ /* 0x001fd2000bf06270 */
[----:B-1234-:R-:W-:Y:S05]  /*0390*/  BRA.U !UP0, `(.L_x_106) ;  /* 0x0000000508d87547 */ /* 0x01efea000b800000 */
[----:B------:R-:W-:Y:S01]  /*03a0*/  UISETP.GE.U32.AND UP1, UPT, UR25, 0x7, UPT ;  /* 0x000000071900788c */ /* 0x000fe2000bf26070 */
[----:B------:R-:W-:Y:S01]  /*03b0*/  MOV R12, UR4 ;  /* 0x00000004000c7c02 */ /* 0x000fe20008000f00 */
[----:B------:R-:W-:-:S04]  /*03c0*/  UMOV UR5, URZ ;  /* 0x000000ff00057c82 */ /* 0x000fc80008000000 */
[----:B------:R-:W-:-:S03]  /*03d0*/  IMAD R12, R12, UR17, R7 ;  /* 0x000000110c0c7c24 */ /* 0x000fc6000f8e0207 */
[----:B------:R-:W-:Y:S05]  /*03e0*/  BRA.U !UP1, `(.L_x_107) ;  /* 0x0000000109c07547 */ /* 0x000fea000b800000 */
[----:B------:R-:W-:Y:S01]  /*03f0*/  ULOP3.LUT UR9, UR6, 0x7ffffff8, URZ, 0xc0, !UPT ;  /* 0x7ffffff806097892 */ /* 0x000fe2000f8ec0ff */
[----:B------:R-:W-:Y:S02]  /*0400*/  MOV R14, R6 ;  /* 0x00000006000e7202 */ /* 0x000fe40000000f00 */
[----:B------:R-:W-:Y:S01]  /*0410*/  MOV R13, R5 ;  /* 0x00000005000d7202 */ /* 0x000fe20000000f00 */
[----:B------:R-:W-:Y:S01]  /*0420*/  UIADD3 UR5, UPT, UPT, -UR9, URZ, URZ ;  /* 0x000000ff09057290 */ /* 0x000fe2000fffe1ff */
[----:B------:R-:W-:-:S11]  /*0430*/  MOV R15, R12 ;  /* 0x0000000c000f7202 */ /* 0x000fd60000000f00 */
.L_x_108:
[----:B------:R-:W0:Y:S08]  /*0440*/  LDC.64 R10, c[0x0][0x388] ;  /* 0x0000e200ff0a7b82 */ /* 0x000e300000000a00 */
[----:B------:R-:W1:Y:S01]  /*0450*/  LDC.64 R8, c[0x0][0x390] ;  /* 0x0000e400ff087b82 */ /* 0x000e620000000a00 */
[----:B0-----:R-:W-:-:S05]  /*0460*/  IMAD.WIDE R10, R15, 0x4, R10 ;  /* 0x000000040f0a7825 */ /* 0x001fca00078e020a */
[----:B------:R-:W2:Y:S01]  /*0470*/  LDG.E R28, desc[UR14][R10.64] ;  /* 0x0000000e0a1c7981 */ /* 0x000ea2000c1e1900 */
[----:B-1----:R-:W-:-:S03]  /*0480*/  IMAD.WIDE R8, R15, 0x4, R8 ;  /* 0x000000040f087825 */ /* 0x002fc600078e0208 */
[----:B------:R-:W3:Y:S04]  /*0490*/  LDG.E R16, desc[UR14][R10.64+0x4] ;  /* 0x0000040e0a107981 */ /* 0x000ee8000c1e1900 */
        /* <DEDUP_REMOVED lines=13> */
[----:B--2---:R-:W-:Y:S04]  /*0570*/  STS [R13+-0x10], R28 ;  /* 0xfffff01c0d007388 */ /* 0x004fe80000000800 */
[----:B----4-:R0:W-:Y:S04]  /*0580*/  STS [R14+-0x10], R19 ;  /* 0xfffff0130e007388 */ /* 0x0101e80000000800 */
[----:B0-----:R-:W2:Y:S01]  /*0590*/  LDG.E R19, desc[UR14][R8.64+0x1c] ;  /* 0x00001c0e08137981 */ /* 0x001ea2000c1e1900 */
[----:B------:R-:W-:-:S03]  /*05a0*/  UIADD3 UR5, UPT, UPT, UR5, 0x8, URZ ;  /* 0x0000000805057890 */ /* 0x000fc6000fffe0ff */
[----:B---3--:R-:W-:Y:S01]  /*05b0*/  STS [R13+-0xc], R16 ;  /* 0xfffff4100d007388 */ /* 0x008fe20000000800 */
[----:B------:R-:W-:-:S03]  /*05c0*/  UISETP.NE.AND UP1, UPT, UR5, URZ, UPT ;  /* 0x000000ff0500728c */ /* 0x000fc6000bf25270 */
[----:B-----5:R-:W-:Y:S04]  /*05d0*/  STS [R14+-0xc], R17 ;  /* 0xfffff4110e007388 */ /* 0x020fe80000000800 */
[----:B------:R-:W-:Y:S04]  /*05e0*/  STS [R13+-0x8], R24 ;  /* 0xfffff8180d007388 */ /* 0x000fe80000000800 */
[----:B------:R-:W-:Y:S04]  /*05f0*/  STS [R14+-0x8], R21 ;  /* 0xfffff8150e007388 */ /* 0x000fe80000000800 */
[----:B------:R-:W-:Y:S04]  /*0600*/  STS [R13+-0x4], R26 ;  /* 0xfffffc1a0d007388 */ /* 0x000fe80000000800 */
[----:B------:R-:W-:Y:S04]  /*0610*/  STS [R14+-0x4], R23 ;  /* 0xfffffc170e007388 */ /* 0x000fe80000000800 */
[----:B------:R-:W-:Y:S04]  /*0620*/  STS [R13], R22 ;  /* 0x000000160d007388 */ /* 0x000fe80000000800 */
[----:B------:R-:W-:Y:S04]  /*0630*/  STS [R14], R25 ;  /* 0x000000190e007388 */ /* 0x000fe80000000800 */
[----:B------:R-:W-:Y:S04]  /*0640*/  STS [R13+0x4], R20 ;  /* 0x000004140d007388 */ /* 0x000fe80000000800 */
[----:B------:R-:W-:Y:S04]  /*0650*/  STS [R14+0x4], R27 ;  /* 0x0000041b0e007388 */ /* 0x000fe80000000800 */
[----:B------:R-:W-:Y:S01]  /*0660*/  STS [R13+0x8], R18 ;  /* 0x000008120d007388 */ /* 0x000fe20000000800 */
[----:B------:R-:W-:-:S03]  /*0670*/  IADD3 R15, PT, PT, R15, 0x8, RZ ;  /* 0x000000080f0f7810 */ /* 0x000fc60007ffe0ff */
[----:B------:R-:W-:Y:S04]  /*0680*/  STS [R14+0x8], R29 ;  /* 0x0000081d0e007388 */ /* 0x000fe80000000800 */
[----:B------:R0:W-:Y:S02]  /*0690*/  STS [R13+0xc], R10 ;  /* 0x00000c0a0d007388 */ /* 0x0001e40000000800 */
[----:B0-----:R-:W-:Y:S02]  /*06a0*/  IADD3 R13, PT, PT, R13, 0x20, RZ ;  /* 0x000000200d0d7810 */ /* 0x001fe40007ffe0ff */
[----:B--2---:R0:W-:Y:S02]  /*06b0*/  STS [R14+0xc], R19 ;  /* 0x00000c130e007388 */ /* 0x0041e40000000800 */
[----:B0-----:R-:W-:Y:S01]  /*06c0*/  IADD3 R14, PT, PT, R14, 0x20, RZ ;  /* 0x000000200e0e7810 */ /* 0x001fe20007ffe0ff */
[----:B------:R-:W-:Y:S06]  /*06d0*/  BRA.U UP1, `(.L_x_108) ;  /* 0xfffffffd01587547 */ /* 0x000fec000b83ffff */
[----:B------:R-:W-:-:S05]  /*06e0*/  UMOV UR5, UR9 ;  /* 0x0000000900057c82 */ /* 0x000fca0008000000 */
.L_x_107:
[----:B------:R-:W-:-:S09]  /*06f0*/  UISETP.NE.AND UP1, UPT, UR24, URZ, UPT ;  /* 0x000000ff1800728c */ /* 0x000fd2000bf25270 */
[----:B------:R-:W-:Y:S05]  /*0700*/  BRA.U !UP1, `(.L_x_106) ;  /* 0x0000000109fc7547 */ /* 0x000fea000b800000 */
[----:B------:R-:W-:Y:S02]  /*0710*/  UISETP.GE.U32.AND UP1, UPT, UR27, 0x3, UPT ;  /* 0x000000031b00788c */ /* 0x000fe4000bf26070 */
[----:B------:R-:W-:-:S07]  /*0720*/  UISETP.NE.AND UP2, UPT, UR23, URZ, UPT ;  /* 0x000000ff1700728c */ /* 0x000fce000bf45270 */
[----:B------:R-:W-:Y:S05]  /*0730*/  BRA.U !UP1, `(.L_x_109) ;  /* 0x0000000109647547 */ /* 0x000fea000b800000 */
[----:B------:R-:W0:Y:S01]  /*0740*/  LDC.64 R8, c[0x0][0x388] ;  /* 0x0000e200ff087b82 */ /* 0x000e220000000a00 */
[----:B------:R-:W-:-:S07]  /*0750*/  IADD3 R13, PT, PT, R12, UR5, RZ ;  /* 0x000000050c0d7c10 */ /* 0x000fce000fffe0ff */
[----:B------:R-:W1:Y:S01]  /*0760*/  LDC.64 R10, c[0x0][0x390] ;  /* 0x0000e400ff0a7b82 */ /* 0x000e620000000a00 */
[----:B0-----:R-:W-:-:S05]  /*0770*/  IMAD.WIDE R8, R13, 0x4, R8 ;  /* 0x000000040d087825 */ /* 0x001fca00078e0208 */
[----:B------:R-:W2:Y:S01]  /*0780*/  LDG.E R17, desc[UR14][R8.64+0x4] ;  /* 0x0000040e08117981 */ /* 0x000ea2000c1e1900 */
[----:B-1----:R-:W-:-:S03]  /*0790*/  IMAD.WIDE R10, R13, 0x4, R10 ;  /* 0x000000040d0a7825 */ /* 0x002fc600078e020a */
[----:B------:R-:W3:Y:S04]  /*07a0*/  LDG.E R21, desc[UR14][R8.64+0x8] ;  /* 0x0000080e08157981 */ /* 0x000ee8000c1e1900 */
[----:B------:R-:W4:Y:S04]  /*07b0*/  LDG.E R13, desc[UR14][R8.64] ;  /* 0x0000000e080d7981 */ /* 0x000f28000c1e1900 */
[----:B------:R-:W5:Y:S04]  /*07c0*/  LDG.E R15, desc[UR14][R10.64] ;  /* 0x0000000e0a0f7981 */ /* 0x000f68000c1e1900 */
[----:B------:R-:W3:Y:S04]  /*07d0*/  LDG.E R19, desc[UR14][R10.64+0x4] ;  /* 0x0000040e0a137981 */ /* 0x000ee8000c1e1900 */
[----:B------:R-:W3:Y:S04]  /*07e0*/  LDG.E R23, desc[UR14][R10.64+0x8] ;  /* 0x0000080e0a177981 */ /* 0x000ee8000c1e1900 */
[----:B------:R-:W3:Y:S04]  /*07f0*/  LDG.E R25, desc[UR14][R8.64+0xc] ;  /* 0x00000c0e08197981 */ /* 0x000ee8000c1e1900 */
[----:B------:R-:W3:Y:S01]  /*0800*/  LDG.E R27, desc[UR14][R10.64+0xc] ;  /* 0x00000c0e0a1b7981 */ /* 0x000ee2000c1e1900 */
[----:B------:R-:W-:-:S04]  /*0810*/  IADD3 R14, PT, PT, R0, UR5, RZ ;  /* 0x00000005000e7c10 */ /* 0x000fc8000fffe0ff */
[C---:B------:R-:W-:Y:S02]  /*0820*/  LEA R16, R14.reuse, UR28, 0x2 ;  /* 0x0000001c0e107c11 */ /* 0x040fe4000f8e10ff */
[----:B------:R-:W-:Y:S01]  /*0830*/  LEA R14, R14, UR29, 0x2 ;  /* 0x0000001d0e0e7c11 */ /* 0x000fe2000f8e10ff */
[----:B------:R-:W-:Y:S02]  /*0840*/  UIADD3 UR5, UPT, UPT, UR5, 0x4, URZ ;  /* 0x0000000405057890 */ /* 0x000fe4000fffe0ff */
[----:B----4-:R0:W-:Y:S04]  /*0850*/  STS [R16], R13 ;  /* 0x0000000d10007388 */ /* 0x0101e80000000800 */
[----:B-----5:R0:W-:Y:S04]  /*0860*/  STS [R14], R15 ;  /* 0x0000000f0e007388 */ /* 0x0201e80000000800 */
[----:B--2---:R0:W-:Y:S04]  /*0870*/  STS [R16+0x4], R17 ;  /* 0x0000041110007388 */ /* 0x0041e80000000800 */
[----:B---3--:R0:W-:Y:S04]  /*0880*/  STS [R14+0x4], R19 ;  /* 0x000004130e007388 */ /* 0x0081e80000000800 */
[----:B------:R0:W-:Y:S04]  /*0890*/  STS [R16+0x8], R21 ;  /* 0x0000081510007388 */ /* 0x0001e80000000800 */
[----:B------:R0:W-:Y:S04]  /*08a0*/  STS [R14+0x8], R23 ;  /* 0x000008170e007388 */ /* 0x0001e80000000800 */
[----:B------:R0:W-:Y:S04]  /*08b0*/  STS [R16+0xc], R25 ;  /* 0x00000c1910007388 */ /* 0x0001e80000000800 */
[----:B------:R0:W-:Y:S02]  /*08c0*/  STS [R14+0xc], R27 ;  /* 0x00000c1b0e007388 */ /* 0x0001e40000000800 */
.L_x_109:
[----:B------:R-:W-:Y:S05]  /*08d0*/  BRA.U !UP2, `(.L_x_106) ;  /* 0x000000010a887547 */ /* 0x000fea000b800000 */
[----:B------:R-:W-:Y:S01]  /*08e0*/  ISETP.NE.AND P0, PT, RZ, UR18, PT ;  /* 0x00000012ff007c0c */ /* 0x000fe2000bf05270 */
[----:B------:R-:W-:Y:S01]  /*08f0*/  UISETP.NE.AND UP1, UPT, UR23, 0x1, UPT ;  /* 0x000000011700788c */ /* 0x000fe2000bf25270 */
[----:B------:R-:W-:Y:S01]  /*0900*/  HFMA2 R9, -RZ, RZ, 0, 2.384185791015625e-07 ;  /* 0x00000004ff097431 */ /* 0x000fe200000001ff */
[----:B------:R-:W-:-:S04]  /*0910*/  MOV R11, 0x4 ;  /* 0x00000004000b7802 */ /* 0x000fc80000000f00 */
[----:B------:R-:W-:-:S05]  /*0920*/  PLOP3.LUT P1, PT, PT, PT, UP1, 0x80, 0x8 ;  /* 0x000000000008781c */ /* 0x000fca0003f2f018 */
[----:B------:R-:W1:Y:S01]  /*0930*/  @UP1 LDCU.64 UR6, c[0x0][0x388] ;  /* 0x00007100ff0617ac */ /* 0x000e620008000a00 */
[----:B0-----:R-:W0:Y:S01]  /*0940*/  @P0 LDC.64 R16, c[0x0][0x388] ;  /* 0x0000e200ff100b82 */ /* 0x001e220000000a00 */
[----:B------:R-:W2:Y:S06]  /*0950*/  @UP1 LDCU.64 UR12, c[0x0][0x390] ;  /* 0x00007200ff0c17ac */ /* 0x000eac0008000a00 */
[----:B------:R-:W-:Y:S01]  /*0960*/  @P1 IADD3 R10, PT, PT, R12, UR5, RZ ;  /* 0x000000050c0a1c10 */ /* 0x000fe2000fffe0ff */
[----:B------:R-:W3:Y:S01]  /*0970*/  @P0 LDC.64 R14, c[0x0][0x390] ;  /* 0x0000e400ff0e0b82 */ /* 0x000ee20000000a00 */
[----:B------:R-:W-:Y:S01]  /*0980*/  @P1 IADD3 R13, PT, PT, R0, UR5, RZ ;  /* 0x00000005000d1c10 */ /* 0x000fe2000fffe0ff */
[----:B------:R-:W-:-:S06]  /*0990*/  @UP1 UIADD3 UR5, UPT, UPT, UR5, 0x2, URZ ;  /* 0x0000000205051890 */ /* 0x000fcc000fffe0ff */
[----:B------:R-:W-:Y:S01]  /*09a0*/  @P0 IADD3 R19, PT, PT, R12, UR5, RZ ;  /* 0x000000050c130c10 */ /* 0x000fe2000fffe0ff */
[----:B-1----:R-:W-:-:S04]  /*09b0*/  @P1 IMAD.WIDE R8, R10, R9, UR6 ;  /* 0x000000060a081e25 */ /* 0x002fc8000f8e0209 */
[----:B--2---:R-:W-:Y:S01]  /*09c0*/  @P1 IMAD.WIDE R10, R10, R11, UR12 ;  /* 0x0000000c0a0a1e25 */ /* 0x004fe2000f8e020b */
[----:B------:R-:W2:Y:S03]  /*09d0*/  @P1 LDG.E R12, desc[UR14][R8.64] ;  /* 0x0000000e080c1981 */ /* 0x000ea6000c1e1900 */
[C---:B0-----:R-:W-:Y:S01]  /*09e0*/  @P0 IMAD.WIDE R16, R19.reuse, 0x4, R16 ;  /* 0x0000000413100825 */ /* 0x041fe200078e0210 */
[----:B------:R-:W4:Y:S04]  /*09f0*/  @P1 LDG.E R20, desc[UR14][R10.64] ;  /* 0x0000000e0a141981 */ /* 0x000f28000c1e1900 */
[----:B------:R-:W5:Y:S01]  /*0a00*/  @P1 LDG.E R22, desc[UR14][R8.64+0x4] ;  /* 0x0000040e08161981 */ /* 0x000f62000c1e1900 */
[----:B---3--:R-:W-:-:S03]  /*0a10*/  @P0 IMAD.WIDE R14, R19, 0x4, R14 ;  /* 0x00000004130e0825 */ /* 0x008fc600078e020e */
[----:B------:R-:W3:Y:S04]  /*0a20*/  @P1 LDG.E R24, desc[UR14][R10.64+0x4] ;  /* 0x0000040e0a181981 */ /* 0x000ee8000c1e1900 */
[----:B------:R-:W3:Y:S04]  /*0a30*/  @P0 LDG.E R16, desc[UR14][R16.64] ;  /* 0x0000000e10100981 */ /* 0x000ee8000c1e1900 */
[----:B------:R-:W3:Y:S01]  /*0a40*/  @P0 LDG.E R14, desc[UR14][R14.64] ;  /* 0x0000000e0e0e0981 */ /* 0x000ee2000c1e1900 */
[----:B------:R-:W-:Y:S02]  /*0a50*/  @P1 LEA R21, R13, UR28, 0x2 ;  /* 0x0000001c0d151c11 */ /* 0x000fe4000f8e10ff */
[----:B------:R-:W-:-:S02]  /*0a60*/  @P0 IADD3 R18, PT, PT, R0, UR5, RZ ;  /* 0x0000000500120c10 */ /* 0x000fc4000fffe0ff */
[----:B------:R-:W-:Y:S02]  /*0a70*/  @P1 LEA R23, R13, UR29, 0x2 ;  /* 0x0000001d0d171c11 */ /* 0x000fe4000f8e10ff */
[C---:B------:R-:W-:Y:S02]  /*0a80*/  @P0 LEA R13, R18.reuse, UR28, 0x2 ;  /* 0x0000001c120d0c11 */ /* 0x040fe4000f8e10ff */
[----:B------:R-:W-:Y:S01]  /*0a90*/  @P0 LEA R19, R18, UR29, 0x2 ;  /* 0x0000001d12130c11 */ /* 0x000fe2000f8e10ff */
[----:B--2---:R1:W-:Y:S04]  /*0aa0*/  @P1 STS [R21], R12 ;  /* 0x0000000c15001388 */ /* 0x0043e80000000800 */
[----:B----4-:R1:W-:Y:S04]  /*0ab0*/  @P1 STS [R23], R20 ;  /* 0x0000001417001388 */ /* 0x0103e80000000800 */
[----:B-----5:R1:W-:Y:S04]  /*0ac0*/  @P1 STS [R21+0x4], R22 ;  /* 0x0000041615001388 */ /* 0x0203e80000000800 */
[----:B---3--:R1:W-:Y:S04]  /*0ad0*/  @P1 STS [R23+0x4], R24 ;  /* 0x0000041817001388 */ /* 0x0083e80000000800 */
[----:B------:R1:W-:Y:S04]  /*0ae0*/  @P0 STS [R13], R16 ;  /* 0x000000100d000388 */ /* 0x0003e80000000800 */
[----:B------:R1:W-:Y:S02]  /*0af0*/  @P0 STS [R19], R14 ;  /* 0x0000000e13000388 */ /* 0x0003e40000000800 */
.L_x_106:
[----:B------:R-:W2:Y:S02]  /*0b00*/  LDCU UR7, c[0x0][0x3a4] ;  /* 0x00007480ff0777ac */ /* 0x000ea40008000800 */
[----:B--2---:R-:W-:Y:S01]  /*0b10*/  UISETP.GE.AND UP1, UPT, UR7, 0x1, UPT ;  /* 0x000000010700788c */ /* 0x004fe2000bf26270 */
[----:B------:R-:W-:Y:S08]  /*0b20*/  BAR.SYNC.DEFER_BLOCKING 0x0 ;  /* 0x0000000000007b1d */ /* 0x000ff00000010000 */
[----:B------:R-:W-:Y:S05]  /*0b30*/  BRA.U !UP1, `(.L_x_110) ;  /* 0x0000005109fc7547 */ /* 0x000fea000b800000 */
[----:B------:R-:W-:Y:S05]  /*0b40*/  BRA.U !UP0, `(.L_x_111) ;  /* 0x0000002d08707547 */ /* 0x000fea000b800000 */
[----:B------:R-:W-:-:S05]  /*0b50*/  UMOV UR5, URZ ;  /* 0x000000ff00057c82 */ /* 0x000fca0008000000 */
.L_x_144:
[----:B------:R-:W-:Y:S01]  /*0b60*/  UISETP.GE.U32.AND UP0, UPT, UR25, 0xf, UPT ;  /* 0x0000000f1900788c */ /* 0x000fe2000bf06070 */
[----:B------:R-:W-:Y:S01]  /*0b70*/  MOV R8, UR5 ;  /* 0x0000000500087c02 */ /* 0x000fe20008000f00 */
[----:B------:R-:W-:-:S04]  /*0b80*/  UMOV UR6, URZ ;  /* 0x000000ff00067c82 */ /* 0x000fc80008000000 */
[----:B------:R-:W-:-:S03]  /*0b90*/  IMAD R8, R8, UR17, R7 ;  /* 0x0000001108087c24 */ /* 0x000fc6000f8e0207 */
[----:B-1234-:R-:W-:Y:S05]  /*0ba0*/  BRA.U !UP0, `(.L_x_112) ;  /* 0x0000000108b47547 */ /* 0x01efea000b800000 */
[----:B------:R-:W2:Y:S01]  /*0bb0*/  S2UR UR7, SR_CgaCtaId ;  /* 0x00000000000779c3 */ /* 0x000ea20000008800 */
[----:B------:R-:W-:Y:S02]  /*0bc0*/  UMOV UR6, 0x400 ;  /* 0x0000040000067882 */ /* 0x000fe40000000000 */
[----:B--2---:R-:W-:-:S03]  /*0bd0*/  ULEA UR7, UR7, UR6, 0x18 ;  /* 0x0000000607077291 */ /* 0x004fc6000f8ec0ff */
[----:B------:R-:W-:-:S09]  /*0be0*/  UMOV UR6, URZ ;  /* 0x000000ff00067c82 */ /* 0x000fd20008000000 */
.L_x_113:
[----:B--2---:R-:W2:Y:S01]  /*0bf0*/  LDC.64 R10, c[0x0][0x380] ;  /* 0x0000e000ff0a7b82 */ /* 0x004ea20000000a00 */
[----:B------:R-:W-:-:S05]  /*0c00*/  IADD3 R9, PT, PT, R8, UR6, RZ ;  /* 0x0000000608097c10 */ /* 0x000fca000fffe0ff */
[----:B--2---:R-:W-:-:S05]  /*0c10*/  IMAD.WIDE R10, R9, 0x4, R10 ;  /* 0x00000004090a7825 */ /* 0x004fca00078e020a */
[----:B------:R-:W2:Y:S04]  /*0c20*/  LDG.E R9, desc[UR14][R10.64] ;  /* 0x0000000e0a097981 */ /* 0x000ea8000c1e1900 */
[----:B01----:R-:W3:Y:S04]  /*0c30*/  LDG.E R13, desc[UR14][R10.64+0x4] ;  /* 0x0000040e0a0d7981 */ /* 0x003ee8000c1e1900 */
        /* <DEDUP_REMOVED lines=14> */
[----:B------:R-:W-:Y:S01]  /*0d20*/  IADD3 R12, PT, PT, R0, UR6, RZ ;  /* 0x00000006000c7c10 */ /* 0x000fe2000fffe0ff */
[----:B------:R-:W-:-:S03]  /*0d30*/  UIADD3 UR6, UPT, UPT, UR6, 0x10, URZ ;  /* 0x0000001006067890 */ /* 0x000fc6000fffe0ff */
[----:B------:R-:W-:Y:S01]  /*0d40*/  LEA R12, R12, UR7, 0x2 ;  /* 0x000000070c0c7c11 */ /* 0x000fe2000f8e10ff */
[----:B------:R-:W-:-:S04]  /*0d50*/  UISETP.NE.AND UP1, UPT, UR6, UR10, UPT ;  /* 0x0000000a0600728c */ /* 0x000fc8000bf25270 */
[----:B--2---:R2:W-:Y:S04]  /*0d60*/  STS [R12], R9 ;  /* 0x000000090c007388 */ /* 0x0045e80000000800 */
[----:B---3--:R2:W-:Y:S04]  /*0d70*/  STS [R12+0x4], R13 ;  /* 0x0000040d0c007388 */ /* 0x0085e80000000800 */
[----:B----4-:R2:W-:Y:S04]  /*0d80*/  STS [R12+0x8], R15 ;  /* 0x0000080f0c007388 */ /* 0x0105e80000000800 */
[----:B-----5:R2:W-:Y:S04]  /*0d90*/  STS [R12+0xc], R17 ;  /* 0x00000c110c007388 */ /* 0x0205e80000000800 */
[----:B------:R2:W-:Y:S04]  /*0da0*/  STS [R12+0x10], R19 ;  /* 0x000010130c007388 */ /* 0x0005e80000000800 */
        /* <DEDUP_REMOVED lines=10> */
[----:B------:R2:W-:Y:S01]  /*0e50*/  STS [R12+0x3c], R24 ;  /* 0x00003c180c007388 */ /* 0x0005e20000000800 */
[----:B------:R-:W-:Y:S05]  /*0e60*/  BRA.U UP1, `(.L_x_113) ;  /* 0xfffffffd01607547 */ /* 0x000fea000b83ffff */
[----:B------:R-:W-:-:S05]  /*0e70*/  UMOV UR6, UR10 ;  /* 0x0000000a00067c82 */ /* 0x000fca0008000000 */
.L_x_112:
[----:B------:R-:W-:-:S09]  /*0e80*/  UISETP.NE.AND UP1, UPT, UR22, URZ, UPT ;  /* 0x000000ff1600728c */ /* 0x000fd2000bf25270 */
[----:B------:R-:W-:Y:S05]  /*0e90*/  BRA.U !UP1, `(.L_x_114) ;  /* 0x0000000509147547 */ /* 0x000fea000b800000 */
[----:B------:R-:W-:Y:S02]  /*0ea0*/  UIADD3 UR7, UPT, UPT, UR22, -0x1, URZ ;  /* 0xffffffff16077890 */ /* 0x000fe4000fffe0ff */
[----:B------:R-:W-:Y:S02]  /*0eb0*/  UISETP.NE.AND UP3, UPT, UR24, URZ, UPT ;  /* 0x000000ff1800728c */ /* 0x000fe4000bf65270 */
[----:B------:R-:W-:-:S09]  /*0ec0*/  UISETP.GE.U32.AND UP2, UPT, UR7, 0x7, UPT ;  /* 0x000000070700788c */ /* 0x000fd2000bf46070 */
[----:B------:R-:W-:Y:S05]  /*0ed0*/  BRA.U !UP2, `(.L_x_115) ;  /* 0x000000010a647547 */ /* 0x000fea000b800000 */
[----:B------:R-:W3:Y:S01]  /*0ee0*/  LDC.64 R10, c[0x0][0x380] ;  /* 0x0000e000ff0a7b82 */ /* 0x000ee20000000a00 */
[----:B--2---:R-:W-:-:S05]  /*0ef0*/  IADD3 R9, PT, PT, R8, UR6, RZ ;  /* 0x0000000608097c10 */ /* 0x004fca000fffe0ff */
[----:B---3--:R-:W-:-:S05]  /*0f00*/  IMAD.WIDE R10, R9, 0x4, R10 ;  /* 0x00000004090a7825 */ /* 0x008fca00078e020a */
[----:B------:R-:W2:Y:S04]  /*0f10*/  LDG.E R9, desc[UR14][R10.64] ;  /* 0x0000000e0a097981 */ /* 0x000ea8000c1e1900 */
[----:B01----:R-:W3:Y:S04]  /*0f20*/  LDG.E R13, desc[UR14][R10.64+0x4] ;  /* 0x0000040e0a0d7981 */ /* 0x003ee8000c1e1900 */
[----:B------:R-:W4:Y:S04]  /*0f30*/  LDG.E R15, desc[UR14][R10.64+0x8] ;  /* 0x0000080e0a0f7981 */ /* 0x000f28000c1e1900 */
[----:B------:R-:W5:Y:S04]  /*0f40*/  LDG.E R17, desc[UR14][R10.64+0xc] ;  /* 0x00000c0e0a117981 */ /* 0x000f68000c1e1900 */
[----:B------:R-:W5:Y:S04]  /*0f50*/  LDG.E R19, desc[UR14][R10.64+0x10] ;  /* 0x0000100e0a137981 */ /* 0x000f68000c1e1900 */
[----:B------:R-:W5:Y:S04]  /*0f60*/  LDG.E R21, desc[UR14][R10.64+0x14] ;  /* 0x0000140e0a157981 */ /* 0x000f68000c1e1900 */
[----:B------:R-:W5:Y:S04]  /*0f70*/  LDG.E R23, desc[UR14][R10.64+0x18] ;  /* 0x0000180e0a177981 */ /* 0x000f68000c1e1900 */
[----:B------:R-:W5:Y:S01]  /*0f80*/  LDG.E R25, desc[UR14][R10.64+0x1c] ;  /* 0x00001c0e0a197981 */ /* 0x000f62000c1e1900 */
[----:B------:R-:W0:Y:S01]  /*0f90*/  S2UR UR12, SR_CgaCtaId ;  /* 0x00000000000c79c3 */ /* 0x000e220000008800 */
[----:B------:R-:W-:Y:S01]  /*0fa0*/  UMOV UR7, 0x400 ;  /* 0x0000040000077882 */ /* 0x000fe20000000000 */
[----:B------:R-:W-:Y:S01]  /*0fb0*/  IADD3 R12, PT, PT, R0, UR6, RZ ;  /* 0x00000006000c7c10 */ /* 0x000fe2000fffe0ff */
[----:B------:R-:W-:-:S02]  /*0fc0*/  UIADD3 UR6, UPT, UPT, UR6, 0x8, URZ ;  /* 0x0000000806067890 */ /* 0x000fc4000fffe0ff */
[----:B0-----:R-:W-:-:S06]  /*0fd0*/  ULEA UR7, UR12, UR7, 0x18 ;  /* 0x000000070c077291 */ /* 0x001fcc000f8ec0ff */
[----:B------:R-:W-:-:S05]  /*0fe0*/  LEA R12, R12, UR7, 0x2 ;  /* 0x000000070c0c7c11 */ /* 0x000fca000f8e10ff */
[----:B--2---:R0:W-:Y:S04]  /*0ff0*/  STS [R12], R9 ;  /* 0x000000090c007388 */ /* 0x0041e80000000800 */
[----:B---3--:R0:W-:Y:S04]  /*1000*/  STS [R12+0x4], R13 ;  /* 0x0000040d0c007388 */ /* 0x0081e80000000800 */
[----:B----4-:R0:W-:Y:S04]  /*1010*/  STS [R12+0x8], R15 ;  /* 0x0000080f0c007388 */ /* 0x0101e80000000800 */
[----:B-----5:R0:W-:Y:S04]  /*1020*/  STS [R12+0xc], R17 ;  /* 0x00000c110c007388 */ /* 0x0201e80000000800 */
[----:B------:R0:W-:Y:S04]  /*1030*/  STS [R12+0x10], R19 ;  /* 0x000010130c007388 */ /* 0x0001e80000000800 */
[----:B------:R0:W-:Y:S04]  /*1040*/  STS [R12+0x14], R21 ;  /* 0x000014150c007388 */ /* 0x0001e80000000800 */
[----:B------:R0:W-:Y:S04]  /*1050*/  STS [R12+0x18], R23 ;  /* 0x000018170c007388 */ /* 0x0001e80000000800 */
[----:B------:R0:W-:Y:S02]  /*1060*/  STS [R12+0x1c], R25 ;  /* 0x00001c190c007388 */ /* 0x0001e40000000800 */
.L_x_115:
[----:B------:R-:W-:Y:S05]  /*1070*/  BRA.U !UP3, `(.L_x_114) ;  /* 0x000000010b9c7547 */ /* 0x000fea000b800000 */
[----:B------:R-:W-:Y:S02]  /*1080*/  UISETP.GE.U32.AND UP2, UPT, UR27, 0x3, UPT ;  /* 0x000000031b00788c */ /* 0x000fe4000bf46070 */
[----:B------:R-:W-:-:S07]  /*1090*/  UISETP.NE.AND UP3, UPT, UR23, URZ, UPT ;  /* 0x000000ff1700728c */ /* 0x000fce000bf65270 */
[----:B------:R-:W-:Y:S05]  /*10a0*/  BRA.U !UP2, `(.L_x_116) ;  /* 0x000000010a447547 */ /* 0x000fea000b800000 */
[----:B------:R-:W3:Y:S01]  /*10b0*/  LDC.64 R10, c[0x0][0x380] ;  /* 0x0000e000ff0a7b82 */ /* 0x000ee20000000a00 */
[----:B0-2---:R-:W-:-:S05]  /*10c0*/  IADD3 R9, PT, PT, R8, UR6, RZ ;  /* 0x0000000608097c10 */ /* 0x005fca000fffe0ff */
[----:B---3--:R-:W-:-:S05]  /*10d0*/  IMAD.WIDE R10, R9, 0x4, R10 ;  /* 0x00000004090a7825 */ /* 0x008fca00078e020a */
[----:B------:R-:W2:Y:S04]  /*10e0*/  LDG.E R9, desc[UR14][R10.64] ;  /* 0x0000000e0a097981 */ /* 0x000ea8000c1e1900 */
[----:B-1----:R-:W3:Y:S04]  /*10f0*/  LDG.E R13, desc[UR14][R10.64+0x4] ;  /* 0x0000040e0a0d7981 */ /* 0x002ee8000c1e1900 */
[----:B------:R-:W4:Y:S04]  /*1100*/  LDG.E R15, desc[UR14][R10.64+0x8] ;  /* 0x0000080e0a0f7981 */ /* 0x000f28000c1e1900 */
        /* <DEDUP_REMOVED lines=10> */
[----:B-----5:R0:W-:Y:S02]  /*11b0*/  STS [R12+0xc], R17 ;  /* 0x00000c110c007388 */ /* 0x0201e40000000800 */
.L_x_116:
[----:B------:R-:W-:Y:S05]  /*11c0*/  BRA.U !UP3, `(.L_x_114) ;  /* 0x000000010b487547 */ /* 0x000fea000b800000 */
[----:B------:R-:W3:Y:S01]  /*11d0*/  LDC.64 R10, c[0x0][0x380] ;  /* 0x0000e000ff0a7b82 */ /* 0x000ee20000000a00 */
[----:B0-2---:R-:W-:-:S05]  /*11e0*/  IADD3 R9, PT, PT, R8, UR6, RZ ;  /* 0x0000000608097c10 */ /* 0x005fca000fffe0ff */
[----:B---3--:R-:W-:-:S05]  /*11f0*/  IMAD.WIDE R10, R9, 0x4, R10 ;  /* 0x00000004090a7825 */ /* 0x008fca00078e020a */
[----:B------:R-:W2:Y:S01]  /*1200*/  LDG.E R9, desc[UR14][R10.64] ;  /* 0x0000000e0a097981 */ /* 0x000ea2000c1e1900 */
[----:B------:R-:W0:Y:S01]  /*1210*/  S2UR UR12, SR_CgaCtaId ;  /* 0x00000000000c79c3 */ /* 0x000e220000008800 */
[----:B------:R-:W-:Y:S01]  /*1220*/  UMOV UR7, 0x400 ;  /* 0x0000040000077882 */ /* 0x000fe20000000000 */
[----:B-1----:R-:W-:Y:S01]  /*1230*/  IADD3 R12, PT, PT, R0, UR6, RZ ;  /* 0x00000006000c7c10 */ /* 0x002fe2000fffe0ff */
[----:B------:R-:W-:Y:S02]  /*1240*/  UISETP.NE.AND UP2, UPT, UR23, 0x1, UPT ;  /* 0x000000011700788c */ /* 0x000fe4000bf45270 */
[----:B0-----:R-:W-:-:S06]  /*1250*/  ULEA UR7, UR12, UR7, 0x18 ;  /* 0x000000070c077291 */ /* 0x001fcc000f8ec0ff */
[----:B------:R-:W-:-:S05]  /*1260*/  LEA R14, R12, UR7, 0x2 ;  /* 0x000000070c0e7c11 */ /* 0x000fca000f8e10ff */
[----:B--2---:R3:W-:Y:S01]  /*1270*/  STS [R14], R9 ;  /* 0x000000090e007388 */ /* 0x0047e20000000800 */
[----:B------:R-:W-:Y:S05]  /*1280*/  BRA.U !UP2, `(.L_x_114) ;  /* 0x000000010a187547 */ /* 0x000fea000b800000 */
[----:B------:R-:W-:Y:S01]  /*1290*/  UISETP.NE.AND UP2, UPT, UR23, 0x2, UPT ;  /* 0x000000021700788c */ /* 0x000fe2000bf45270 */
[----:B---3--:R-:W2:Y:S05]  /*12a0*/  LDG.E R9, desc[UR14][R10.64+0x4] ;  /* 0x0000040e0a097981 */ /* 0x008eaa000c1e1900 */
[----:B------:R-:W-:-:S13]  /*12b0*/  PLOP3.LUT P0, PT, PT, PT, UP2, 0x80, 0x8 ;  /* 0x000000000008781c */ /* 0x000fda0003f0f028 */
[----:B------:R-:W3:Y:S04]  /*12c0*/  @P0 LDG.E R12, desc[UR14][R10.64+0x8] ;  /* 0x0000080e0a0c0981 */ /* 0x000ee8000c1e1900 */
[----:B--2---:R4:W-:Y:S04]  /*12d0*/  STS [R14+0x4], R9 ;  /* 0x000004090e007388 */ /* 0x0049e80000000800 */
[----:B---3--:R4:W-:Y:S02]  /*12e0*/  @P0 STS [R14+0x8], R12 ;  /* 0x0000080c0e000388 */ /* 0x0089e40000000800 */
.L_x_114:
[----:B------:R-:W3:Y:S08]  /*12f0*/  LDC.64 R10, c[0x0][0x3a8] ;  /* 0x0000ea00ff0a7b82 */ /* 0x000ef00000000a00 */
[----:B012-4-:R-:W0:Y:S08]  /*1300*/  LDC.64 R12, c[0x0][0x3c0] ;  /* 0x0000f000ff0c7b82 */ /* 0x017e300000000a00 */
[----:B---3--:R-:W1:Y:S01]  /*1310*/  LDC.64 R14, c[0x0][0x3b8] ;  /* 0x0000ee00ff0e7b82 */ /* 0x008e620000000a00 */
[----:B------:R-:W-:-:S04]  /*1320*/  IMAD R11, R11, UR5, R4 ;  /* 0x000000050b0b7c24 */ /* 0x000fc8000f8e0204 */
[----:B0-----:R-:W-:-:S05]  /*1330*/  IMAD.WIDE R12, R11, 0x4, R12 ;  /* 0x000000040b0c7825 */ /* 0x001fca00078e020c */
[----:B------:R0:W5:Y:S01]  /*1340*/  LDG.E R16, desc[UR14][R12.64] ;  /* 0x0000000e0c107981 */ /* 0x000162000c1e1900 */
[----:B-1----:R-:W-:-:S05]  /*1350*/  IMAD.WIDE R14, R11, 0x4, R14 ;  /* 0x000000040b0e7825 */ /* 0x002fca00078e020e */
[----:B------:R0:W5:Y:S01]  /*1360*/  LDG.E R11, desc[UR14][R14.64] ;  /* 0x0000000e0e0b7981 */ /* 0x000162000c1e1900 */
[----:B------:R-:W-:Y:S02]  /*1370*/  ISETP.GE.AND P3, PT, R10, 0x1, PT ;  /* 0x000000010a00780c */ /* 0x000fe40003f66270 */
[----:B------:R-:W-:-:S11]  /*1380*/  MOV R17, 0xff800000 ;  /* 0xff80000000117802 */ /* 0x000fd60000000f00 */
[----:B0-----:R-:W-:Y:S05]  /*1390*/  @!P3 BRA `(.L_x_117) ;  /* 0x0000000400c0b947 */ /* 0x001fea0003800000 */
[----:B------:R-:W-:Y:S01]  /*13a0*/  MOV R17, 0xff800000 ;  /* 0xff80000000117802 */ /* 0x000fe20000000f00 */
[----:B------:R-:W-:-:S06]  /*13b0*/  UMOV UR6, URZ ;  /* 0x000000ff00067c82 */ /* 0x000fcc0008000000 */
.L_x_123:
[----:B------:R-:W-:Y:S01]  /*13c0*/  UISETP.GE.U32.AND UP2, UPT, UR25, 0x7, UPT ;  /* 0x000000071900788c */ /* 0x000fe2000bf46070 */
[----:B------:R-:W-:Y:S01]  /*13d0*/  HFMA2 R25, -RZ, RZ, 0, 0 ;  /* 0x00000000ff197431 */ /* 0x000fe200000001ff */
[----:B------:R-:W-:-:S07]  /*13e0*/  UMOV UR7, URZ ;  /* 0x000000ff00077c82 */ /* 0x000fce0008000000 */
[----:B------:R-:W-:Y:S05]  /*13f0*/  BRA.U !UP2, `(.L_x_118) ;  /* 0x000000010a987547 */ /* 0x000fea000b800000 */
[----:B------:R-:W0:Y:S01]  /*1400*/  S2UR UR12, SR_CgaCtaId ;  /* 0x00000000000c79c3 */ /* 0x000e220000008800 */
[----:B------:R-:W-:Y:S01]  /*1410*/  UMOV UR7, 0x400 ;  /* 0x0000040000077882 */ /* 0x000fe20000000000 */
[----:B------:R-:W-:Y:S01]  /*1420*/  MOV R25, RZ ;  /* 0x000000ff00197202 */ /* 0x000fe20000000f00 */
[----:B------:R-:W1:Y:S01]  /*1430*/  LDCU UR16, c[0x0][0x39c] ;  /* 0x00007380ff1077ac */ /* 0x000e620008000800 */
[----:B0-----:R-:W-:-:S03]  /*1440*/  ULEA UR13, UR12, UR7, 0x18 ;  /* 0x000000070c0d7291 */ /* 0x001fc6000f8ec0ff */
[----:B-1----:R-:W-:-:S09]  /*1450*/  UMOV UR7, URZ ;  /* 0x000000ff00077c82 */ /* 0x002fd20008000000 */
.L_x_119:
[----:B------:R-:W-:Y:S02]  /*1460*/  UIMAD UR12, UR6, UR16, UR7 ;  /* 0x00000010060c72a4 */ /* 0x000fe4000f8e0207 */
[----:B------:R-:W-:Y:S01]  /*1470*/  IADD3 R18, PT, PT, R0, UR7, RZ ;  /* 0x0000000700127c10 */ /* 0x000fe2000fffe0ff */
[----:B------:R-:W-:Y:S02]  /*1480*/  UIADD3 UR7, UPT, UPT, UR7, 0x8, URZ ;  /* 0x0000000807077890 */ /* 0x000fe4000fffe0ff */
[----:B------:R-:W-:Y:S01]  /*1490*/  ULEA UR12, UR12, UR28, 0x2 ;  /* 0x0000001c0c0c7291 */ /* 0x000fe2000f8e10ff */
[----:B------:R-:W-:Y:S01]  /*14a0*/  LEA R18, R18, UR13, 0x2 ;  /* 0x0000000d12127c11 */ /* 0x000fe2000f8e10ff */
[----:B------:R-:W-:-:S04]  /*14b0*/  UISETP.NE.AND UP2, UPT, UR7, UR9, UPT ;  /* 0x000000090700728c */ /* 0x000fc8000bf45270 */
[----:B------:R-:W-:Y:S04]  /*14c0*/  LDS R20, [R18] ;  /* 0x0000000012147984 */ /* 0x000fe80000000800 */
[----:B------:R-:W0:Y:S04]  /*14d0*/  LDS R19, [UR12] ;  /* 0x0000000cff137984 */ /* 0x000e280008000800 */
[----:B------:R-:W-:Y:S04]  /*14e0*/  LDS R24, [R18+0x4] ;  /* 0x0000040012187984 */ /* 0x000fe80000000800 */
[----:B------:R-:W1:Y:S04]  /*14f0*/  LDS R23, [UR12+0x4] ;  /* 0x0000040cff177984 */ /* 0x000e680008000800 */
[----:B------:R-:W-:Y:S04]  /*1500*/  LDS R21, [R18+0x8] ;  /* 0x0000080012157984 */ /* 0x000fe80000000800 */
[----:B------:R-:W2:Y:S04]  /*1510*/  LDS R22, [UR12+0x8] ;  /* 0x0000080cff167984 */ /* 0x000ea80008000800 */
[----:B------:R-:W-:Y:S04]  /*1520*/  LDS R9, [R18+0xc] ;  /* 0x00000c0012097984 */ /* 0x000fe80000000800 */
[----:B------:R-:W3:Y:S01]  /*1530*/  LDS R10, [UR12+0xc] ;  /* 0x00000c0cff0a7984 */ /* 0x000ee20008000800 */
[----:B0-----:R-:W-:-:S03]  /*1540*/  FFMA R25, R20, R19, R25 ;  /* 0x0000001314197223 */ /* 0x001fc60000000019 */
[----:B------:R-:W-:Y:S04]  /*1550*/  LDS R19, [R18+0x10] ;  /* 0x0000100012137984 */ /* 0x000fe80000000800 */
[----:B------:R-:W0:Y:S01]  /*1560*/  LDS R20, [UR12+0x10] ;  /* 0x0000100cff147984 */ /* 0x000e220008000800 */
[----:B-1----:R-:W-:-:S03]  /*1570*/  FFMA R26, R24, R23, R25 ;  /* 0x00000017181a7223 */ /* 0x002fc60000000019 */
[----:B------:R-:W-:Y:S04]  /*1580*/  LDS R23, [R18+0x14] ;  /* 0x0000140012177984 */ /* 0x000fe80000000800 */
[----:B------:R-:W1:Y:S01]  /*1590*/  LDS R24, [UR12+0x14] ;  /* 0x0000140cff187984 */ /* 0x000e620008000800 */
[----:B--2---:R-:W-:-:S03]  /*15a0*/  FFMA R28, R21, R22, R26 ;  /* 0x00000016151c7223 */ /* 0x004fc6000000001a */
[----:B------:R-:W-:Y:S04]  /*15b0*/  LDS R21, [R18+0x18] ;  /* 0x0000180012157984 */ /* 0x000fe80000000800 */
[----:B------:R-:W2:Y:S01]  /*15c0*/  LDS R22, [UR12+0x18] ;  /* 0x0000180cff167984 */ /* 0x000ea20008000800 */
[----:B---3--:R-:W-:-:S03]  /*15d0*/  FFMA R10, R9, R10, R28 ;  /* 0x0000000a090a7223 */ /* 0x008fc6000000001c */
[----:B------:R-:W-:Y:S04]  /*15e0*/  LDS R25, [R18+0x1c] ;  /* 0x00001c0012197984 */ /* 0x000fe80000000800 */
[----:B------:R-:W3:Y:S01]  /*15f0*/  LDS R26, [UR12+0x1c] ;  /* 0x00001c0cff1a7984 */ /* 0x000ee20008000800 */
[----:B0-----:R-:W-:-:S04]  /*1600*/  FFMA R10, R19, R20, R10 ;  /* 0x00000014130a7223 */ /* 0x001fc8000000000a */
[----:B-1----:R-:W-:-:S04]  /*1610*/  FFMA R10, R23, R24, R10 ;  /* 0x00000018170a7223 */ /* 0x002fc8000000000a */
[----:B--2---:R-:W-:-:S04]  /*1620*/  FFMA R10, R21, R22, R10 ;  /* 0x00000016150a7223 */ /* 0x004fc8000000000a */
[----:B---3--:R-:W-:Y:S01]  /*1630*/  FFMA R25, R25, R26, R10 ;  /* 0x0000001a19197223 */ /* 0x008fe2000000000a */
[----:B------:R-:W-:Y:S06]  /*1640*/  BRA.U UP2, `(.L_x_119) ;  /* 0xfffffffd02847547 */ /* 0x000fec000b83ffff */
[----:B------:R-:W-:-:S05]  /*1650*/  UMOV UR7, UR9 ;  /* 0x0000000900077c82 */ /* 0x000fca0008000000 */
.L_x_118:
[----:B------:R-:W-:-:S09]  /*1660*/  UISETP.NE.AND UP2, UPT, UR24, URZ, UPT ;  /* 0x000000ff1800728c */ /* 0x000fd2000bf45270 */
[----:B------:R-:W-:Y:S05]  /*1670*/  BRA.U !UP2, `(.L_x_120) ;  /* 0x000000010adc7547 */ /* 0x000fea000b800000 */
[----:B------:R-:W-:Y:S02]  /*1680*/  UISETP.GE.U32.AND UP2, UPT, UR27, 0x3, UPT ;  /* 0x000000031b00788c */ /* 0x000fe4000bf46070 */
[----:B------:R-:W-:-:S07]  /*1690*/  UISETP.NE.AND UP3, UPT, UR23, URZ, UPT ;  /* 0x000000ff1700728c */ /* 0x000fce000bf65270 */
[----:B------:R-:W-:Y:S05]  /*16a0*/  BRA.U !UP2, `(.L_x_121) ;  /* 0x000000010a547547 */ /* 0x000fea000b800000 */
[----:B------:R-:W0:Y:S01]  /*16b0*/  S2UR UR16, SR_CgaCtaId ;  /* 0x00000000001079c3 */ /* 0x000e220000008800 */
[----:B------:R-:W1:Y:S01]  /*16c0*/  LDCU UR12, c[0x0][0x39c] ;  /* 0x00007380ff0c77ac */ /* 0x000e620008000800 */
[----:B------:R-:W-:Y:S01]  /*16d0*/  IADD3 R9, PT, PT, R0, UR7, RZ ;  /* 0x0000000700097c10 */ /* 0x000fe2000fffe0ff */
[----:B------:R-:W-:Y:S01]  /*16e0*/  UMOV UR13, 0x400 ;  /* 0x00000400000d7882 */ /* 0x000fe20000000000 */
[----:B-1----:R-:W-:Y:S02]  /*16f0*/  UIMAD UR12, UR6, UR12, UR7 ;  /* 0x0000000c060c72a4 */ /* 0x002fe4000f8e0207 */
[----:B------:R-:W-:Y:S02]  /*1700*/  UIADD3 UR7, UPT, UPT, UR7, 0x4, URZ ;  /* 0x0000000407077890 */ /* 0x000fe4000fffe0ff */
[----:B------:R-:W-:Y:S02]  /*1710*/  ULEA UR12, UR12, UR28, 0x2 ;  /* 0x0000001c0c0c7291 */ /* 0x000fe4000f8e10ff */
[----:B0-----:R-:W-:-:S06]  /*1720*/  ULEA UR13, UR16, UR13, 0x18 ;  /* 0x0000000d100d7291 */ /* 0x001fcc000f8ec0ff */
[----:B------:R-:W-:Y:S01]  /*1730*/  LEA R9, R9, UR13, 0x2 ;  /* 0x0000000d09097c11 */ /* 0x000fe2000f8e10ff */
[----:B------:R-:W-:Y:S04]  /*1740*/  LDS R18, [UR12] ;  /* 0x0000000cff127984 */ /* 0x000fe80008000800 */
[----:B------:R-:W0:Y:S04]  /*1750*/  LDS R10, [R9] ;  /* 0x00000000090a7984 */ /* 0x000e280000000800 */
[----:B------:R-:W-:Y:S04]  /*1760*/  LDS R19, [R9+0x4] ;  /* 0x0000040009137984 */ /* 0x000fe80000000800 */
[----:B------:R-:W1:Y:S04]  /*1770*/  LDS R20, [UR12+0x4] ;  /* 0x0000040cff147984 */ /* 0x000e680008000800 */
[----:B------:R-:W-:Y:S04]  /*1780*/  LDS R21, [R9+0x8] ;  /* 0x0000080009157984 */ /* 0x000fe80000000800 */
[----:B------:R-:W2:Y:S04]  /*1790*/  LDS R22, [UR12+0x8] ;  /* 0x0000080cff167984 */ /* 0x000ea80008000800 */
[----:B------:R-:W-:Y:S04]  /*17a0*/  LDS R23, [R9+0xc] ;  /* 0x00000c0009177984 */ /* 0x000fe80000000800 */
[----:B------:R-:W3:Y:S01]  /*17b0*/  LDS R24, [UR12+0xc] ;  /* 0x00000c0cff187984 */ /* 0x000ee20008000800 */
[----:B0-----:R-:W-:-:S04]  /*17c0*/  FFMA R10, R10, R18, R25 ;  /* 0x000000120a0a7223 */ /* 0x001fc80000000019 */
[----:B-1----:R-:W-:-:S04]  /*17d0*/  FFMA R10, R19, R20, R10 ;  /* 0x00000014130a7223 */ /* 0x002fc8000000000a */
[----:B--2---:R-:W-:-:S04]  /*17e0*/  FFMA R10, R21, R22, R10 ;  /* 0x00000016150a7223 */ /* 0x004fc8000000000a */
[----:B---3--:R-:W-:-:S07]  /*17f0*/  FFMA R25, R23, R24, R10 ;  /* 0x0000001817197223 */ /* 0x008fce000000000a */
.L_x_121:
[----:B------:R-:W-:Y:S05]  /*1800*/  BRA.U !UP3, `(.L_x_120) ;  /* 0x000000010b787547 */ /* 0x000fea000b800000 */
[----:B------:R-:W-:Y:S02]  /*1810*/  UISETP.NE.AND UP2, UPT, UR23, 0x1, UPT ;  /* 0x000000011700788c */ /* 0x000fe4000bf45270 */
[----:B------:R-:W-:-:S07]  /*1820*/  UISETP.NE.AND UP3, UPT, UR18, URZ, UPT ;  /* 0x000000ff1200728c */ /* 0x000fce000bf65270 */
[----:B------:R-:W-:Y:S05]  /*1830*/  BRA.U !UP2, `(.L_x_122) ;  /* 0x000000010a3c7547 */ /* 0x000fea000b800000 */
[----:B------:R-:W0:Y:S01]  /*1840*/  S2UR UR13, SR_CgaCtaId ;  /* 0x00000000000d79c3 */ /* 0x000e220000008800 */
[----:B------:R-:W1:Y:S01]  /*1850*/  LDCU UR12, c[0x0][0x39c] ;  /* 0x00007380ff0c77ac */ /* 0x000e620008000800 */
[----:B------:R-:W-:Y:S01]  /*1860*/  IADD3 R9, PT, PT, R0, UR7, RZ ;  /* 0x0000000700097c10 */ /* 0x000fe2000fffe0ff */
[----:B-1----:R-:W-:Y:S02]  /*1870*/  UIMAD UR16, UR6, UR12, UR7 ;  /* 0x0000000c061072a4 */ /* 0x002fe4000f8e0207 */
[----:B------:R-:W-:Y:S01]  /*1880*/  UIADD3 UR7, UPT, UPT, UR7, 0x2, URZ ;  /* 0x0000000207077890 */ /* 0x000fe2000fffe0ff */
[----:B------:R-:W-:Y:S01]  /*1890*/  UMOV UR12, 0x400 ;  /* 0x00000400000c7882 */ /* 0x000fe20000000000 */
[----:B------:R-:W-:Y:S02]  /*18a0*/  ULEA UR16, UR16, UR28, 0x2 ;  /* 0x0000001c10107291 */ /* 0x000fe4000f8e10ff */
[----:B0-----:R-:W-:-:S06]  /*18b0*/  ULEA UR12, UR13, UR12, 0x18 ;  /* 0x0000000c0d0c7291 */ /* 0x001fcc000f8ec0ff */
[----:B------:R-:W-:Y:S01]  /*18c0*/  LEA R9, R9, UR12, 0x2 ;  /* 0x0000000c09097c11 */ /* 0x000fe2000f8e10ff */
[----:B------:R-:W-:Y:S04]  /*18d0*/  LDS R18, [UR16] ;  /* 0x00000010ff127984 */ /* 0x000fe80008000800 */
[----:B------:R-:W0:Y:S04]  /*18e0*/  LDS R10, [R9] ;  /* 0x00000000090a7984 */ /* 0x000e280000000800 */
[----:B------:R-:W-:Y:S04]  /*18f0*/  LDS R19, [R9+0x4] ;  /* 0x0000040009137984 */ /* 0x000fe80000000800 */
[----:B------:R-:W1:Y:S01]  /*1900*/  LDS R20, [UR16+0x4] ;  /* 0x00000410ff147984 */ /* 0x000e620008000800 */
[----:B0-----:R-:W-:-:S04]  /*1910*/  FFMA R10, R10, R18, R25 ;  /* 0x000000120a0a7223 */ /* 0x001fc80000000019 */
[----:B-1----:R-:W-:-:S07]  /*1920*/  FFMA R25, R19, R20, R10 ;  /* 0x0000001413197223 */ /* 0x002fce000000000a */
.L_x_122:
[----:B------:R-:W-:Y:S05]  /*1930*/  BRA.U !UP3, `(.L_x_120) ;  /* 0x000000010b2c7547 */ /* 0x000fea000b800000 */
[----:B------:R-:W0:Y:S01]  /*1940*/  S2UR UR16, SR_CgaCtaId ;  /* 0x00000000001079c3 */ /* 0x000e220000008800 */
[----:B------:R-:W1:Y:S01]  /*1950*/  LDCU UR12, c[0x0][0x39c] ;  /* 0x00007380ff0c77ac */ /* 0x000e620008000800 */
[----:B------:R-:W-:Y:S01]  /*1960*/  IADD3 R9, PT, PT, R0, UR7, RZ ;  /* 0x0000000700097c10 */ /* 0x000fe2000fffe0ff */
[----:B------:R-:W-:Y:S01]  /*1970*/  UMOV UR13, 0x400 ;  /* 0x00000400000d7882 */ /* 0x000fe20000000000 */
[----:B-1----:R-:W-:-:S04]  /*1980*/  UIMAD UR12, UR6, UR12, UR7 ;  /* 0x0000000c060c72a4 */ /* 0x002fc8000f8e0207 */
[----:B------:R-:W-:Y:S02]  /*1990*/  ULEA UR12, UR12, UR28, 0x2 ;  /* 0x0000001c0c0c7291 */ /* 0x000fe4000f8e10ff */
[----:B0-----:R-:W-:-:S06]  /*19a0*/  ULEA UR13, UR16, UR13, 0x18 ;  /* 0x0000000d100d7291 */ /* 0x001fcc000f8ec0ff */
[----:B------:R-:W-:Y:S01]  /*19b0*/  LEA R9, R9, UR13, 0x2 ;  /* 0x0000000d09097c11 */ /* 0x000fe2000f8e10ff */
[----:B------:R-:W-:Y:S04]  /*19c0*/  LDS R18, [UR12] ;  /* 0x0000000cff127984 */ /* 0x000fe80008000800 */
[----:B------:R-:W0:Y:S02]  /*19d0*/  LDS R10, [R9] ;  /* 0x00000000090a7984 */ /* 0x000e240000000800 */
[----:B0-----:R-:W-:-:S07]  /*19e0*/  FFMA R25, R10, R18, R25 ;  /* 0x000000120a197223 */ /* 0x001fce0000000019 */
.L_x_120:
[----:B------:R-:W0:Y:S01]  /*19f0*/  LDC R10, c[0x0][0x3a8] ;  /* 0x0000ea00ff0a7b82 */ /* 0x000e220000000800 */
[----:B------:R-:W1:Y:S02]  /*1a00*/  LDCU UR7, c[0x0][0x3b0] ;  /* 0x00007600ff0777ac */ /* 0x000e640008000800 */
[----:B-1----:R-:W-:Y:S01]  /*1a10*/  FMUL R18, R25, UR7 ;  /* 0x0000000719127c20 */ /* 0x002fe20008400000 */
[----:B0-----:R-:W-:Y:S01]  /*1a20*/  IMAD R9, R3, R10, UR6 ;  /* 0x0000000603097e24 */ /* 0x001fe2000f8e020a */
[----:B------:R-:W-:-:S03]  /*1a30*/  UIADD3 UR6, UPT, UPT, UR6, 0x1, URZ ;  /* 0x0000000106067890 */ /* 0x000fc6000fffe0ff */
[-C--:B------:R-:W-:Y:S02]  /*1a40*/  FSETP.GT.AND P0, PT, R18, R17.reuse, PT ;  /* 0x000000111200720b */ /* 0x080fe40003f04000 */
[----:B------:R-:W-:Y:S02]  /*1a50*/  LEA R9, R9, UR31, 0x2 ;  /* 0x0000001f09097c11 */ /* 0x000fe4000f8e10ff */
[----:B------:R-:W-:Y:S02]  /*1a60*/  ISETP.NE.AND P1, PT, R10, UR6, PT ;  /* 0x000000060a007c0c */ /* 0x000fe4000bf25270 */
[----:B------:R-:W-:Y:S01]  /*1a70*/  FSEL R17, R18, R17, P0 ;  /* 0x0000001112117208 */ /* 0x000fe20000000000 */
[----:B------:R0:W-:Y:S10]  /*1a80*/  STS [R9], R18 ;  /* 0x0000001209007388 */ /* 0x0001f40000000800 */
[----:B0-----:R-:W-:Y:S05]  /*1a90*/  @P1 BRA `(.L_x_123) ;  /* 0xfffffff800481947 */ /* 0x001fea000383ffff */
.L_x_117:
[----:B------:R-:W-:Y:S01]  /*1aa0*/  ISETP.GT.AND P0, PT, R10, RZ, PT ;  /* 0x000000ff0a00720c */ /* 0x000fe20003f04270 */
[----:B------:R-:W-:-:S12]  /*1ab0*/  HFMA2 R19, -RZ, RZ, 0, 0 ;  /* 0x00000000ff137431 */ /* 0x000fd800000001ff */
[----:B------:R-:W-:Y:S05]  /*1ac0*/  @!P0 BRA `(.L_x_124) ;  /* 0x0000000800948947 */ /* 0x000fea0003800000 */
[----:B------:R-:W-:Y:S01]  /*1ad0*/  UISETP.GE.U32.AND UP2, UPT, UR21, 0x7, UPT ;  /* 0x000000071500788c */ /* 0x000fe2000bf46070 */
[----:B------:R-:W-:Y:S01]  /*1ae0*/  MOV R19, RZ ;  /* 0x000000ff00137202 */ /* 0x000fe20000000f00 */
[----:B------:R-:W-:-:S07]  /*1af0*/  UMOV UR6, URZ ;  /* 0x000000ff00067c82 */ /* 0x000fce0008000000 */
[----:B------:R-:W-:Y:S05]  /*1b00*/  BRA.U !UP2, `(.L_x_125) ;  /* 0x000000050a407547 */ /* 0x000fea000b800000 */
[----:B------:R-:W-:Y:S01]  /*1b10*/  MOV R19, RZ ;  /* 0x000000ff00137202 */ /* 0x000fe20000000f00 */
[----:B------:R-:W-:-:S06]  /*1b20*/  UMOV UR6, URZ ;  /* 0x000000ff00067c82 */ /* 0x000fcc0008000000 */
.L_x_126:
[----:B---3--:R-:W-:Y:S01]  /*1b30*/  IMAD R9, R3, R10, UR6 ;  /* 0x0000000603097e24 */ /* 0x008fe2000f8e020a */
[----:B------:R-:W-:-:S04]  /*1b40*/  UIADD3 UR6, UPT, UPT, UR6, 0x8, URZ ;  /* 0x0000000806067890 */ /* 0x000fc8000fffe0ff */
[----:B------:R-:W-:Y:S01]  /*1b50*/  LEA R9, R9, UR31, 0x2 ;  /* 0x0000001f09097c11 */ /* 0x000fe2000f8e10ff */
[----:B------:R-:W-:-:S04]  /*1b60*/  UISETP.NE.AND UP2, UPT, UR6, UR8, UPT ;  /* 0x000000080600728c */ /* 0x000fc8000bf45270 */
[----:B------:R-:W0:Y:S04]  /*1b70*/  LDS R20, [R9] ;  /* 0x0000000009147984 */ /* 0x000e280000000800 */
[----:B------:R-:W1:Y:S04]  /*1b80*/  LDS R28, [R9+0x4] ;  /* 0x00000400091c7984 */ /* 0x000e680000000800 */
[----:B------:R-:W2:Y:S04]  /*1b90*/  LDS R21, [R9+0x8] ;  /* 0x0000080009157984 */ /* 0x000ea80000000800 */
[----:B------:R-:W3:Y:S04]  /*1ba0*/  LDS R26, [R9+0x10] ;  /* 0x00001000091a7984 */ /* 0x000ee80000000800 */
[----:B------:R-:W4:Y:S04]  /*1bb0*/  LDS R18, [R9+0xc] ;  /* 0x00000c0009127984 */ /* 0x000f280000000800 */
[----:B------:R-:W4:Y:S04]  /*1bc0*/  LDS R22, [R9+0x1c] ;  /* 0x00001c0009167984 */ /* 0x000f280000000800 */
[----:B------:R-:W4:Y:S01]  /*1bd0*/  LDS R24, [R9+0x14] ;  /* 0x0000140009187984 */ /* 0x000f220000000800 */
[----:B0-----:R-:W-:-:S03]  /*1be0*/  FADD R27, R20, -R17 ;  /* 0x80000011141b7221 */ /* 0x001fc60000000000 */
[----:B------:R-:W0:Y:S01]  /*1bf0*/  LDS R20, [R9+0x18] ;  /* 0x0000180009147984 */ /* 0x000e220000000800 */
[----:B-1----:R-:W-:Y:S01]  /*1c00*/  FADD R28, R28, -R17 ;  /* 0x800000111c1c7221 */ /* 0x002fe20000000000 */
[----:B------:R-:W-:-:S03]  /*1c10*/  FMUL R27, R27, 1.4426950216293334961 ;  /* 0x3fb8aa3b1b1b7820 */ /* 0x000fc60000400000 */
[----:B------:R-:W-:Y:S01]  /*1c20*/  FMUL R28, R28, 1.4426950216293334961 ;  /* 0x3fb8aa3b1c1c7820 */ /* 0x000fe20000400000 */
[--C-:B--2---:R-:W-:Y:S01]  /*1c30*/  FADD R21, R21, -R17.reuse ;  /* 0x8000001115157221 */ /* 0x104fe20000000000 */
[----:B------:R-:W-:Y:S01]  /*1c40*/  FSETP.GEU.AND P6, PT, R27, -126, PT ;  /* 0xc2fc00001b00780b */ /* 0x000fe20003fce000 */
[--C-:B---3--:R-:W-:Y:S02]  /*1c50*/  FADD R26, R26, -R17.reuse ;  /* 0x800000111a1a7221 */ /* 0x108fe40000000000 */
[----:B------:R-:W-:Y:S01]  /*1c60*/  FSETP.GEU.AND P0, PT, R28, -126, PT ;  /* 0xc2fc00001c00780b */ /* 0x000fe20003f0e000 */
[----:B------:R-:W-:Y:S01]  /*1c70*/  FMUL R21, R21, 1.4426950216293334961 ;  /* 0x3fb8aa3b15157820 */ /* 0x000fe20000400000 */
[----:B----4-:R-:W-:Y:S01]  /*1c80*/  FADD R18, R18, -R17 ;  /* 0x8000001112127221 */ /* 0x010fe20000000000 */
[----:B------:R-:W-:-:S03]  /*1c90*/  FMUL R25, R26, 1.4426950216293334961 ;  /* 0x3fb8aa3b1a197820 */ /* 0x000fc60000400000 */
[----:B------:R-:W-:Y:S01]  /*1ca0*/  FSETP.GEU.AND P1, PT, R21, -126, PT ;  /* 0xc2fc00001500780b */ /* 0x000fe20003f2e000 */
[----:B------:R-:W-:Y:S01]  /*1cb0*/  FMUL R23, R18, 1.4426950216293334961 ;  /* 0x3fb8aa3b12177820 */ /* 0x000fe20000400000 */
[--C-:B------:R-:W-:Y:S01]  /*1cc0*/  FADD R22, R22, -R17.reuse ;  /* 0x8000001116167221 */ /* 0x100fe20000000000 */
[----:B------:R-:W-:Y:S01]  /*1cd0*/  FSETP.GEU.AND P4, PT, R25, -126, PT ;  /* 0xc2fc00001900780b */ /* 0x000fe20003f8e000 */
[----:B------:R-:W-:Y:S01]  /*1ce0*/  @!P6 FMUL R27, R27, 0.5 ;  /* 0x3f0000001b1be820 */ /* 0x000fe20000400000 */
[----:B------:R-:W-:Y:S01]  /*1cf0*/  FADD R29, R24, -R17 ;  /* 0x80000011181d7221 */ /* 0x000fe20000000000 */
[----:B------:R-:W-:Y:S01]  /*1d00*/  FSETP.GEU.AND P2, PT, R23, -126, PT ;  /* 0xc2fc00001700780b */ /* 0x000fe20003f4e000 */
[----:B------:R-:W-:Y:S01]  /*1d10*/  @!P0 FMUL R28, R28, 0.5 ;  /* 0x3f0000001c1c8820 */ /* 0x000fe20000400000 */
[----:B------:R1:W2:Y:S05]  /*1d20*/  MUFU.EX2 R18, R27 ;  /* 0x0000001b00127308 */ /* 0x0002aa0000000800 */
[----:B------:R-:W-:-:S03]  /*1d30*/  @!P1 FMUL R21, R21, 0.5 ;  /* 0x3f00000015159820 */ /* 0x000fc60000400000 */
[----:B------:R-:W3:Y:S01]  /*1d40*/  MUFU.EX2 R26, R28 ;  /* 0x0000001c001a7308 */ /* 0x000ee20000000800 */
[----:B-1----:R-:W-:Y:S01]  /*1d50*/  FMUL R27, R29, 1.4426950216293334961 ;  /* 0x3fb8aa3b1d1b7820 */ /* 0x002fe20000400000 */
[----:B------:R-:W-:Y:S01]  /*1d60*/  @!P4 FMUL R25, R25, 0.5 ;  /* 0x3f0000001919c820 */ /* 0x000fe20000400000 */
[----:B------:R-:W-:-:S03]  /*1d70*/  @!P2 FMUL R23, R23, 0.5 ;  /* 0x3f0000001717a820 */ /* 0x000fc60000400000 */
[----:B------:R-:W-:Y:S01]  /*1d80*/  FSETP.GEU.AND P5, PT, R27, -126, PT ;  /* 0xc2fc00001b00780b */ /* 0x000fe20003fae000 */
[----:B0-----:R-:W-:Y:S01]  /*1d90*/  FADD R20, R20, -R17 ;  /* 0x8000001114147221 */ /* 0x001fe20000000000 */
[----:B------:R0:W1:Y:S01]  /*1da0*/  MUFU.EX2 R24, R21 ;  /* 0x0000001500187308 */ /* 0x0000620000000800 */
[----:B--2---:R-:W-:Y:S02]  /*1db0*/  @!P6 FMUL R18, R18, R18 ;  /* 0x000000121212e220 */ /* 0x004fe40000400000 */
[----:B------:R-:W-:Y:S02]  /*1dc0*/  FMUL R29, R20, 1.4426950216293334961 ;  /* 0x3fb8aa3b141d7820 */ /* 0x000fe40000400000 */
[----:B------:R-:W-:Y:S01]  /*1dd0*/  FADD R19, R18, R19 ;  /* 0x0000001312137221 */ /* 0x000fe20000000000 */
[----:B------:R2:W-:Y:S02]  /*1de0*/  STS [R9], R18 ;  /* 0x0000001209007388 */ /* 0x0005e40000000800 */
[----:B------:R-:W-:Y:S01]  /*1df0*/  FSETP.GEU.AND P6, PT, R29, -126, PT ;  /* 0xc2fc00001d00780b */ /* 0x000fe20003fce000 */
[----:B0-----:R-:W-:Y:S01]  /*1e00*/  FMUL R21, R22, 1.4426950216293334961 ;  /* 0x3fb8aa3b16157820 */ /* 0x001fe20000400000 */
[----:B---3--:R-:W-:Y:S01]  /*1e10*/  @!P0 FMUL R26, R26, R26 ;  /* 0x0000001a1a1a8220 */ /* 0x008fe20000400000 */
[----:B------:R-:W-:Y:S01]  /*1e20*/  @!P5 FMUL R27, R27, 0.5 ;  /* 0x3f0000001b1bd820 */ /* 0x000fe20000400000 */
[----:B------:R-:W0:Y:S02]  /*1e30*/  MUFU.EX2 R20, R23 ;  /* 0x0000001700147308 */ /* 0x000e240000000800 */
[----:B------:R-:W-:Y:S01]  /*1e40*/  FSETP.GEU.AND P0, PT, R21, -126, PT ;  /* 0xc2fc00001500780b */ /* 0x000fe20003f0e000 */
[----:B------:R-:W-:Y:S01]  /*1e50*/  FADD R19, R19, R26 ;  /* 0x0000001a13137221 */ /* 0x000fe20000000000 */
[----:B------:R3:W-:Y:S01]  /*1e60*/  STS [R9+0x4], R26 ;  /* 0x0000041a09007388 */ /* 0x0007e20000000800 */
[----:B-1----:R-:W-:-:S03]  /*1e70*/  @!P1 FMUL R24, R24, R24 ;  /* 0x0000001818189220 */ /* 0x002fc60000400000 */
[----:B------:R-:W1:Y:S01]  /*1e80*/  MUFU.EX2 R22, R25 ;  /* 0x0000001900167308 */ /* 0x000e620000000800 */
[----:B------:R-:W-:Y:S01]  /*1e90*/  @!P6 FMUL R29, R29, 0.5 ;  /* 0x3f0000001d1de820 */ /* 0x000fe20000400000 */
[----:B------:R3:W-:Y:S01]  /*1ea0*/  STS [R9+0x8], R24 ;  /* 0x0000081809007388 */ /* 0x0007e20000000800 */
[----:B------:R-:W-:-:S04]  /*1eb0*/  FADD R19, R19, R24 ;  /* 0x0000001813137221 */ /* 0x000fc80000000000 */
[----:B------:R-:W-:Y:S01]  /*1ec0*/  @!P0 FMUL R21, R21, 0.5 ;  /* 0x3f00000015158820 */ /* 0x000fe20000400000 */
[----:B------:R-:W4:Y:S01]  /*1ed0*/  MUFU.EX2 R28, R27 ;  /* 0x0000001b001c7308 */ /* 0x000f220000000800 */
[----:B0-----:R-:W-:-:S04]  /*1ee0*/  @!P2 FMUL R20, R20, R20 ;  /* 0x000000141414a220 */ /* 0x001fc80000400000 */
[----:B------:R-:W-:Y:S01]  /*1ef0*/  FADD R19, R19, R20 ;  /* 0x0000001413137221 */ /* 0x000fe20000000000 */
[----:B------:R3:W-:Y:S02]  /*1f00*/  STS [R9+0xc], R20 ;  /* 0x00000c1409007388 */ /* 0x0007e40000000800 */
[----:B------:R-:W0:Y:S01]  /*1f10*/  MUFU.EX2 R23, R29 ;  /* 0x0000001d00177308 */ /* 0x000e220000000800 */
[----:B-1----:R-:W-:-:S04]  /*1f20*/  @!P4 FMUL R22, R22, R22 ;  /* 0x000000161616c220 */ /* 0x002fc80000400000 */
[----:B------:R-:W-:Y:S01]  /*1f30*/  FADD R19, R19, R22 ;  /* 0x0000001613137221 */ /* 0x000fe20000000000 */
[----:B------:R3:W-:Y:S02]  /*1f40*/  STS [R9+0x10], R22 ;  /* 0x0000101609007388 */ /* 0x0007e40000000800 */
[----:B------:R-:W1:Y:S01]  /*1f50*/  MUFU.EX2 R21, R21 ;  /* 0x0000001500157308 */ /* 0x000e620000000800 */
[----:B----4-:R-:W-:-:S04]  /*1f60*/  @!P5 FMUL R28, R28, R28 ;  /* 0x0000001c1c1cd220 */ /* 0x010fc80000400000 */
[----:B--2---:R-:W-:Y:S01]  /*1f70*/  FADD R18, R19, R28 ;  /* 0x0000001c13127221 */ /* 0x004fe20000000000 */
[----:B------:R3:W-:Y:S01]  /*1f80*/  STS [R9+0x14], R28 ;  /* 0x0000141c09007388 */ /* 0x0007e20000000800 */
[----:B0-----:R-:W-:-:S04]  /*1f90*/  @!P6 FMUL R23, R23, R23 ;  /* 0x000000171717e220 */ /* 0x001fc80000400000 */
[----:B------:R-:W-:Y:S01]  /*1fa0*/  FADD R18, R18, R23 ;  /* 0x0000001712127221 */ /* 0x000fe20000000000 */
[----:B------:R3:W-:Y:S01]  /*1fb0*/  STS [R9+0x18], R23 ;  /* 0x0000181709007388 */ /* 0x0007e20000000800 */
[----:B-1----:R-:W-:-:S04]  /*1fc0*/  @!P0 FMUL R21, R21, R21 ;  /* 0x0000001515158220 */ /* 0x002fc80000400000 */
[----:B------:R-:W-:Y:S01]  /*1fd0*/  FADD R19, R18, R21 ;  /* 0x0000001512137221 */ /* 0x000fe20000000000 */
[----:B------:R3:W-:Y:S01]  /*1fe0*/  STS [R9+0x1c], R21 ;  /* 0x00001c1509007388 */ /* 0x0007e20000000800 */
[----:B------:R-:W-:Y:S05]  /*1ff0*/  BRA.U UP2, `(.L_x_126) ;  /* 0xfffffff902cc7547 */ /* 0x000fea000b83ffff */
[----:B------:R-:W-:-:S05]  /*2000*/  UMOV UR6, UR8 ;  /* 0x0000000800067c82 */ /* 0x000fca0008000000 */
.L_x_125:
[----:B------:R-:W-:-:S09]  /*2010*/  UISETP.NE.AND UP2, UPT, UR20, URZ, UPT ;  /* 0x000000ff1400728c */ /* 0x000fd2000bf45270 */
[----:B------:R-:W-:Y:S05]  /*2020*/  BRA.U !UP2, `(.L_x_124) ;  /* 0x000000050a3c7547 */ /* 0x000fea000b800000 */
[----:B------:R-:W-:Y:S02]  /*2030*/  UISETP.GE.U32.AND UP2, UPT, UR26, 0x3, UPT ;  /* 0x000000031a00788c */ /* 0x000fe4000bf46070 */
[----:B------:R-:W-:-:S07]  /*2040*/  UISETP.NE.AND UP3, UPT, UR19, URZ, UPT ;  /* 0x000000ff1300728c */ /* 0x000fce000bf65270 */
[----:B------:R-:W-:Y:S05]  /*2050*/  BRA.U !UP2, `(.L_x_127) ;  /* 0x000000010a9c7547 */ /* 0x000fea000b800000 */
[----:B---3--:R-:W-:Y:S01]  /*2060*/  IMAD R9, R3, R10, UR6 ;  /* 0x0000000603097e24 */ /* 0x008fe2000f8e020a */
[----:B------:R-:W-:-:S04]  /*2070*/  UIADD3 UR6, UPT, UPT, UR6, 0x4, URZ ;  /* 0x0000000406067890 */ /* 0x000fc8000fffe0ff */
[----:B------:R-:W-:-:S05]  /*2080*/  LEA R9, R9, UR31, 0x2 ;  /* 0x0000001f09097c11 */ /* 0x000fca000f8e10ff */
[----:B------:R-:W0:Y:S04]  /*2090*/  LDS R18, [R9] ;  /* 0x0000000009127984 */ /* 0x000e280000000800 */
[----:B------:R-:W1:Y:S04]  /*20a0*/  LDS R20, [R9+0x4] ;  /* 0x0000040009147984 */ /* 0x000e680000000800 */
[----:B------:R-:W2:Y:S04]  /*20b0*/  LDS R22, [R9+0x8] ;  /* 0x0000080009167984 */ /* 0x000ea80000000800 */
[----:B------:R-:W3:Y:S01]  /*20c0*/  LDS R24, [R9+0xc] ;  /* 0x00000c0009187984 */ /* 0x000ee20000000800 */
[--C-:B0-----:R-:W-:Y:S01]  /*20d0*/  FADD R18, R18, -R17.reuse ;  /* 0x8000001112127221 */ /* 0x101fe20000000000 */
[----:B-1----:R-:W-:-:S03]  /*20e0*/  FADD R20, R20, -R17 ;  /* 0x8000001114147221 */ /* 0x002fc60000000000 */
[----:B------:R-:W-:Y:S01]  /*20f0*/  FMUL R18, R18, 1.4426950216293334961 ;  /* 0x3fb8aa3b12127820 */ /* 0x000fe20000400000 */
[----:B--2---:R-:W-:Y:S01]  /*2100*/  FADD R22, R22, -R17 ;  /* 0x8000001116167221 */ /* 0x004fe20000000000 */
[----:B------:R-:W-:-:S03]  /*2110*/  FMUL R21, R20, 1.4426950216293334961 ;  /* 0x3fb8aa3b14157820 */ /* 0x000fc60000400000 */
[----:B------:R-:W-:Y:S01]  /*2120*/  FSETP.GEU.AND P0, PT, R18, -126, PT ;  /* 0xc2fc00001200780b */ /* 0x000fe20003f0e000 */
[----:B---3--:R-:W-:Y:S01]  /*2130*/  FADD R24, R24, -R17 ;  /* 0x8000001118187221 */ /* 0x008fe20000000000 */
[----:B------:R-:W-:Y:S01]  /*2140*/  FMUL R23, R22, 1.4426950216293334961 ;  /* 0x3fb8aa3b16177820 */ /* 0x000fe20000400000 */
[----:B------:R-:W-:Y:S02]  /*2150*/  FSETP.GEU.AND P1, PT, R21, -126, PT ;  /* 0xc2fc00001500780b */ /* 0x000fe40003f2e000 */
[----:B------:R-:W-:Y:S02]  /*2160*/  FMUL R25, R24, 1.4426950216293334961 ;  /* 0x3fb8aa3b18197820 */ /* 0x000fe40000400000 */
[----:B------:R-:W-:-:S03]  /*2170*/  FSETP.GEU.AND P2, PT, R23, -126, PT ;  /* 0xc2fc00001700780b */ /* 0x000fc60003f4e000 */
[----:B------:R-:W-:-:S03]  /*2180*/  FSETP.GEU.AND P4, PT, R25, -126, PT ;  /* 0xc2fc00001900780b */ /* 0x000fc60003f8e000 */
[----:B------:R-:W-:-:S03]  /*2190*/  @!P0 FMUL R18, R18, 0.5 ;  /* 0x3f00000012128820 */ /* 0x000fc60000400000 */
[----:B------:R-:W-:Y:S01]  /*21a0*/  @!P1 FMUL R21, R21, 0.5 ;  /* 0x3f00000015159820 */ /* 0x000fe20000400000 */
[----:B------:R-:W0:Y:S03]  /*21b0*/  MUFU.EX2 R20, R18 ;  /* 0x0000001200147308 */ /* 0x000e260000000800 */
[----:B------:R-:W-:-:S03]  /*21c0*/  @!P2 FMUL R23, R23, 0.5 ;  /* 0x3f0000001717a820 */ /* 0x000fc60000400000 */
[----:B------:R-:W-:Y:S02]  /*21d0*/  @!P4 FMUL R25, R25, 0.5 ;  /* 0x3f0000001919c820 */ /* 0x000fe40000400000 */
[----:B------:R-:W1:Y:S08]  /*21e0*/  MUFU.EX2 R22, R21 ;  /* 0x0000001500167308 */ /* 0x000e700000000800 */
[----:B------:R-:W2:Y:S01]  /*21f0*/  MUFU.EX2 R24, R23 ;  /* 0x0000001700187308 */ /* 0x000ea20000000800 */
[----:B0-----:R-:W-:-:S04]  /*2200*/  @!P0 FMUL R20, R20, R20 ;  /* 0x0000001414148220 */ /* 0x001fc80000400000 */
[----:B------:R-:W-:Y:S01]  /*2210*/  FADD R19, R19, R20 ;  /* 0x0000001413137221 */ /* 0x000fe20000000000 */
[----:B------:R0:W-:Y:S02]  /*2220*/  STS [R9], R20 ;  /* 0x0000001409007388 */ /* 0x0001e40000000800 */
[----:B------:R-:W3:Y:S01]  /*2230*/  MUFU.EX2 R26, R25 ;  /* 0x00000019001a7308 */ /* 0x000ee20000000800 */
[----:B-1----:R-:W-:-:S04]  /*2240*/  @!P1 FMUL R22, R22, R22 ;  /* 0x0000001616169220 */ /* 0x002fc80000400000 */
[----:B------:R-:W-:Y:S01]  /*2250*/  FADD R19, R19, R22 ;  /* 0x0000001613137221 */ /* 0x000fe20000000000 */
[----:B------:R0:W-:Y:S01]  /*2260*/  STS [R9+0x4], R22 ;  /* 0x0000041609007388 */ /* 0x0001e20000000800 */
[----:B--2---:R-:W-:-:S04]  /*2270*/  @!P2 FMUL R24, R24, R24 ;  /* 0x000000181818a220 */ /* 0x004fc80000400000 */
[----:B------:R-:W-:Y:S01]  /*2280*/  FADD R19, R19, R24 ;  /* 0x0000001813137221 */ /* 0x000fe20000000000 */
[----:B------:R0:W-:Y:S01]  /*2290*/  STS [R9+0x8], R24 ;  /* 0x0000081809007388 */ /* 0x0001e20000000800 */
[----:B---3--:R-:W-:-:S04]  /*22a0*/  @!P4 FMUL R26, R26, R26 ;  /* 0x0000001a1a1ac220 */ /* 0x008fc80000400000 */
[----:B------:R-:W-:Y:S01]  /*22b0*/  FADD R19, R19, R26 ;  /* 0x0000001a13137221 */ /* 0x000fe20000000000 */
[----:B------:R0:W-:Y:S06]  /*22c0*/  STS [R9+0xc], R26 ;  /* 0x00000c1a09007388 */ /* 0x0001ec0000000800 */
.L_x_127:
[----:B------:R-:W-:Y:S05]  /*22d0*/  BRA.U !UP3, `(.L_x_124) ;  /* 0x000000010b907547 */ /* 0x000fea000b800000 */
[----:B------:R-:W-:Y:S02]  /*22e0*/  UISETP.NE.AND UP2, UPT, UR30, URZ, UPT ;  /* 0x000000ff1e00728c */ /* 0x000fe4000bf45270 */
[----:B------:R-:W-:-:S07]  /*22f0*/  UISETP.NE.AND UP3, UPT, UR11, URZ, UPT ;  /* 0x000000ff0b00728c */ /* 0x000fce000bf65270 */
[----:B------:R-:W-:Y:S05]  /*2300*/  BRA.U !UP2, `(.L_x_128) ;  /* 0x000000010a547547 */ /* 0x000fea000b800000 */
[----:B0--3--:R-:W-:Y:S01]  /*2310*/  IMAD R9, R3, R10, UR6 ;  /* 0x0000000603097e24 */ /* 0x009fe2000f8e020a */
[----:B------:R-:W-:-:S04]  /*2320*/  UIADD3 UR6, UPT, UPT, UR6, 0x2, URZ ;  /* 0x0000000206067890 */ /* 0x000fc8000fffe0ff */
[----:B------:R-:W-:-:S05]  /*2330*/  LEA R21, R9, UR31, 0x2 ;  /* 0x0000001f09157c11 */ /* 0x000fca000f8e10ff */
[----:B------:R-:W0:Y:S04]  /*2340*/  LDS R18, [R21] ;  /* 0x0000000015127984 */ /* 0x000e280000000800 */
[----:B------:R-:W1:Y:S01]  /*2350*/  LDS R20, [R21+0x4] ;  /* 0x0000040015147984 */ /* 0x000e620000000800 */
[--C-:B0-----:R-:W-:Y:S01]  /*2360*/  FADD R18, R18, -R17.reuse ;  /* 0x8000001112127221 */ /* 0x101fe20000000000 */
[----:B-1----:R-:W-:-:S03]  /*2370*/  FADD R20, R20, -R17 ;  /* 0x8000001114147221 */ /* 0x002fc60000000000 */
[----:B------:R-:W-:Y:S01]  /*2380*/  FMUL R18, R18, 1.4426950216293334961 ;  /* 0x3fb8aa3b12127820 */ /* 0x000fe20000400000 */
[----:B------:R-:W-:-:S04]  /*2390*/  FMUL R9, R20, 1.4426950216293334961 ;  /* 0x3fb8aa3b14097820 */ /* 0x000fc80000400000 */
[----:B------:R-:W-:Y:S02]  /*23a0*/  FSETP.GEU.AND P0, PT, R18, -126, PT ;  /* 0xc2fc00001200780b */ /* 0x000fe40003f0e000 */
[----:B------:R-:W-:-:S11]  /*23b0*/  FSETP.GEU.AND P1, PT, R9, -126, PT ;  /* 0xc2fc00000900780b */ /* 0x000fd60003f2e000 */
[----:B------:R-:W-:Y:S02]  /*23c0*/  @!P0 FMUL R18, R18, 0.5 ;  /* 0x3f00000012128820 */ /* 0x000fe40000400000 */
[----:B------:R-:W-:Y:S02]  /*23d0*/  @!P1 FMUL R9, R9, 0.5 ;  /* 0x3f00000009099820 */ /* 0x000fe40000400000 */
[----:B------:R-:W0:Y:S08]  /*23e0*/  MUFU.EX2 R20, R18 ;  /* 0x0000001200147308 */ /* 0x000e300000000800 */
[----:B------:R-:W1:Y:S01]  /*23f0*/  MUFU.EX2 R22, R9 ;  /* 0x0000000900167308 */ /* 0x000e620000000800 */
[----:B0-----:R-:W-:-:S04]  /*2400*/  @!P0 FMUL R20, R20, R20 ;  /* 0x0000001414148220 */ /* 0x001fc80000400000 */
[----:B------:R-:W-:Y:S01]  /*2410*/  FADD R19, R19, R20 ;  /* 0x0000001413137221 */ /* 0x000fe20000000000 */
[----:B------:R2:W-:Y:S01]  /*2420*/  STS [R21], R20 ;  /* 0x0000001415007388 */ /* 0x0005e20000000800 */
[----:B-1----:R-:W-:-:S04]  /*2430*/  @!P1 FMUL R22, R22, R22 ;  /* 0x0000001616169220 */ /* 0x002fc80000400000 */
[----:B------:R-:W-:Y:S01]  /*2440*/  FADD R19, R19, R22 ;  /* 0x0000001613137221 */ /* 0x000fe20000000000 */
[----:B------:R2:W-:Y:S06]  /*2450*/  STS [R21+0x4], R22 ;  /* 0x0000041615007388 */ /* 0x0005ec0000000800 */
.L_x_128:
[----:B------:R-:W-:Y:S05]  /*2460*/  BRA.U !UP3, `(.L_x_124) ;  /* 0x000000010b2c7547 */ /* 0x000fea000b800000 */
[----:B------:R-:W-:-:S05]  /*2470*/  IMAD R10, R3, R10, UR6 ;  /* 0x00000006030a7e24 */ /* 0x000fca000f8e020a */
[----:B------:R-:W-:-:S05]  /*2480*/  LEA R10, R10, UR31, 0x2 ;  /* 0x0000001f0a0a7c11 */ /* 0x000fca000f8e10ff */
[----:B------:R-:W1:Y:S02]  /*2490*/  LDS R18, [R10] ;  /* 0x000000000a127984 */ /* 0x000e640000000800 */
[----:B-1----:R-:W-:-:S04]  /*24a0*/  FADD R18, R18, -R17 ;  /* 0x8000001112127221 */ /* 0x002fc80000000000 */
[----:B------:R-:W-:-:S05]  /*24b0*/  FMUL R18, R18, 1.4426950216293334961 ;  /* 0x3fb8aa3b12127820 */ /* 0x000fca0000400000 */
[----:B------:R-:W-:-:S13]  /*24c0*/  FSETP.GEU.AND P0, PT, R18, -126, PT ;  /* 0xc2fc00001200780b */ /* 0x000fda0003f0e000 */
[----:B------:R-:W-:-:S04]  /*24d0*/  @!P0 FMUL R18, R18, 0.5 ;  /* 0x3f00000012128820 */ /* 0x000fc80000400000 */
[----:B0--3--:R-:W0:Y:S02]  /*24e0*/  MUFU.EX2 R9, R18 ;  /* 0x0000001200097308 */ /* 0x009e240000000800 */
[----:B0-----:R-:W-:-:S04]  /*24f0*/  @!P0 FMUL R9, R9, R9 ;  /* 0x0000000909098220 */ /* 0x001fc80000400000 */
[----:B------:R-:W-:Y:S01]  /*2500*/  FADD R19, R19, R9 ;  /* 0x0000000913137221 */ /* 0x000fe20000000000 */
[----:B------:R1:W-:Y:S06]  /*2510*/  STS [R10], R9 ;  /* 0x000000090a007388 */ /* 0x0003ec0000000800 */
.L_x_124:
[C---:B01-3-5:R-:W-:Y:S01]  /*2520*/  FMNMX R9, R16.reuse, R17, !PT ;  /* 0x0000001110097209 */ /* 0x06bfe20007800000 */
[----:B------:R-:W-:Y:S04]  /*2530*/  BSSY.RECONVERGENT B0, `(.L_x_129) ;  /* 0x000001b000007945 */ /* 0x000fe80003800200 */
[----:B------:R-:W-:Y:S01]  /*2540*/  FADD R16, R16, -R9 ;  /* 0x8000000910107221 */ /* 0x000fe20000000000 */
[----:B------:R-:W-:-:S03]  /*2550*/  FADD R17, -R9, R17 ;  /* 0x0000001109117221 */ /* 0x000fc60000000100 */
        /* <DEDUP_REMOVED lines=9> */
[----:B------:R-:W-:Y:S01]  /*25f0*/  FMUL R11, R11, R18 ;  /* 0x000000120b0b7220 */ /* 0x000fe20000400000 */
[----:B-1----:R-:W-:-:S04]  /*2600*/  @!P1 FMUL R10, R10, R10 ;  /* 0x0000000a0a0a9220 */ /* 0x002fc80000400000 */
[----:B------:R-:W-:-:S05]  /*2610*/  FFMA R19, R10, R19, R11 ;  /* 0x000000130a137223 */ /* 0x000fca000000000b */
[----:B------:R-:W-:-:S04]  /*2620*/  IADD3 R18, PT, PT, R19, 0x1800000, RZ ;  /* 0x0180000013127810 */ /* 0x000fc80007ffe0ff */
[----:B------:R-:W-:-:S04]  /*2630*/  LOP3.LUT R18, R18, 0x7f800000, RZ, 0xc0, !PT ;  /* 0x7f80000012127812 */ /* 0x000fc800078ec0ff */
[----:B------:R-:W-:-:S13]  /*2640*/  ISETP.GT.U32.AND P0, PT, R18, 0x1ffffff, PT ;  /* 0x01ffffff1200780c */ /* 0x000fda0003f04070 */
[----:B------:R-:W-:Y:S05]  /*2650*/  @P0 BRA `(.L_x_130) ;  /* 0x0000000000100947 */ /* 0x000fea0003800000 */
[----:B------:R-:W-:-:S07]  /*2660*/  MOV R18, 0x2680 ;  /* 0x0000268000127802 */ /* 0x000fce0000000f00 */
[----:B--2---:R-:W-:Y:S05]  /*2670*/  CALL.REL.NOINC `($__internal_2_$__cuda_sm20_rcp_rn_f32_slowpath) ;  /* 0x0000003800447944 */ /* 0x004fea0003c00000 */
[----:B------:R-:W-:Y:S01]  /*2680*/  MOV R18, R20 ;  /* 0x0000001400127202 */ /* 0x000fe20000000f00 */
[----:B------:R-:W-:Y:S06]  /*2690*/  BRA `(.L_x_131) ;  /* 0x0000000000107947 */ /* 0x000fec0003800000 */
.L_x_130:
[----:B------:R-:W0:Y:S02]  /*26a0*/  MUFU.RCP R18, R19 ;  /* 0x0000001300127308 */ /* 0x000e240000001000 */
[----:B0-----:R-:W-:-:S04]  /*26b0*/  FFMA R16, R19, R18, -1 ;  /* 0xbf80000013107423 */ /* 0x001fc80000000012 */
[----:B------:R-:W-:-:S04]  /*26c0*/  FADD.FTZ R17, -R16, -RZ ;  /* 0x800000ff10117221 */ /* 0x000fc80000010100 */
[----:B------:R-:W-:-:S07]  /*26d0*/  FFMA R18, R18, R17, R18 ;  /* 0x0000001112127223 */ /* 0x000fce0000000012 */
.L_x_131:
[----:B------:R-:W-:Y:S05]  /*26e0*/  BSYNC.RECONVERGENT B0 ;  /* 0x0000000000007941 */ /* 0x000fea0003800200 */
.L_x_129:
[----:B------:R-:W-:Y:S05]  /*26f0*/  @P3 BRA `(.L_x_132) ;  /* 0x00000008009c3947 */ /* 0x000fea0003800000 */
[----:B------:R-:W-:Y:S01]  /*2700*/  UMOV UR6, URZ ;  /* 0x000000ff00067c82 */ /* 0x000fe20008000000 */
[----:B------:R-:W-:Y:S05]  /*2710*/  BRA.U !UP0, `(.L_x_133) ;  /* 0x0000000508247547 */ /* 0x000fea000b800000 */
[----:B--2---:R-:W-:Y:S01]  /*2720*/  FMUL R20, RZ, R10 ;  /* 0x0000000aff147220 */ /* 0x004fe20000400000 */
[----:B------:R-:W-:-:S06]  /*2730*/  UMOV UR6, URZ ;  /* 0x000000ff00067c82 */ /* 0x000fcc0008000000 */
.L_x_134:
[----:B-1----:R-:W0:Y:S01]  /*2740*/  LDC.64 R16, c[0x0][0x3c8] ;  /* 0x0000f200ff107b82 */ /* 0x002e220000000a00 */
[----:B------:R-:W-:-:S05]  /*2750*/  IADD3 R21, PT, PT, R8, UR6, RZ ;  /* 0x0000000608157c10 */ /* 0x000fca000fffe0ff */
[----:B0-----:R-:W-:-:S05]  /*2760*/  IMAD.WIDE R16, R21, 0x4, R16 ;  /* 0x0000000415107825 */ /* 0x001fca00078e0210 */
[----:B------:R-:W2:Y:S04]  /*2770*/  LDG.E R21, desc[UR14][R16.64] ;  /* 0x0000000e10157981 */ /* 0x000ea8000c1e1900 */
[----:B------:R-:W3:Y:S04]  /*2780*/  LDG.E R22, desc[UR14][R16.64+0x4] ;  /* 0x0000040e10167981 */ /* 0x000ee8000c1e1900 */
[----:B------:R-:W4:Y:S04]  /*2790*/  LDG.E R23, desc[UR14][R16.64+0x8] ;  /* 0x0000080e10177981 */ /* 0x000f28000c1e1900 */
[----:B------:R-:W5:Y:S01]  /*27a0*/  LDG.E R25, desc[UR14][R16.64+0xc] ;  /* 0x00000c0e10197981 */ /* 0x000f62000c1e1900 */
[C-C-:B--2---:R-:W-:Y:S01]  /*27b0*/  FFMA R21, R11.reuse, R21, R20.reuse ;  /* 0x000000150b157223 */ /* 0x144fe20000000014 */
[----:B---3--:R-:W-:-:S03]  /*27c0*/  FFMA R29, R11, R22, R20 ;  /* 0x000000160b1d7223 */ /* 0x008fc60000000014 */
[-C--:B------:R-:W-:Y:S02]  /*27d0*/  FMUL R27, R21, R18.reuse ;  /* 0x00000012151b7220 */ /* 0x080fe40000400000 */
[----:B------:R-:W2:Y:S01]  /*27e0*/  LDG.E R21, desc[UR14][R16.64+0x10] ;  /* 0x0000100e10157981 */ /* 0x000ea2000c1e1900 */
[--C-:B----4-:R-:W-:Y:S01]  /*27f0*/  FFMA R22, R11, R23, R20.reuse ;  /* 0x000000170b167223 */ /* 0x110fe20000000014 */
[----:B------:R-:W-:Y:S02]  /*2800*/  FMUL R24, R29, R18 ;  /* 0x000000121d187220 */ /* 0x000fe40000400000 */
[----:B------:R-:W3:Y:S01]  /*2810*/  LDG.E R23, desc[UR14][R16.64+0x14] ;  /* 0x0000140e10177981 */ /* 0x000ee2000c1e1900 */
[----:B-----5:R-:W-:-:S03]  /*2820*/  FFMA R28, R11, R25, R20 ;  /* 0x000000190b1c7223 */ /* 0x020fc60000000014 */
[----:B------:R-:W4:Y:S01]  /*2830*/  LDG.E R29, desc[UR14][R16.64+0x24] ;  /* 0x0000240e101d7981 */ /* 0x000f22000c1e1900 */
[----:B------:R-:W-:-:S03]  /*2840*/  FMUL R26, R22, R18 ;  /* 0x00000012161a7220 */ /* 0x000fc60000400000 */
[----:B------:R0:W-:Y:S04]  /*2850*/  STG.E desc[UR14][R16.64], R27 ;  /* 0x0000001b10007986 */ /* 0x0001e8000c10190e */
[----:B------:R-:W5:Y:S04]  /*2860*/  LDG.E R25, desc[UR14][R16.64+0x18] ;  /* 0x0000180e10197981 */ /* 0x000f68000c1e1900 */
[----:B------:R-:W5:Y:S04]  /*2870*/  LDG.E R22, desc[UR14][R16.64+0x1c] ;  /* 0x00001c0e10167981 */ /* 0x000f68000c1e1900 */
[----:B0-----:R-:W5:Y:S01]  /*2880*/  LDG.E R27, desc[UR14][R16.64+0x20] ;  /* 0x0000200e101b7981 */ /* 0x001f62000c1e1900 */
[----:B------:R-:W-:-:S03]  /*2890*/  FMUL R28, R28, R18 ;  /* 0x000000121c1c7220 */ /* 0x000fc60000400000 */
[----:B------:R5:W-:Y:S04]  /*28a0*/  STG.E desc[UR14][R16.64+0x4], R24 ;  /* 0x0000041810007986 */ /* 0x000be8000c10190e */
[----:B------:R0:W-:Y:S04]  /*28b0*/  STG.E desc[UR14][R16.64+0x8], R26 ;  /* 0x0000081a10007986 */ /* 0x0001e8000c10190e */
[----:B------:R1:W-:Y:S01]  /*28c0*/  STG.E desc[UR14][R16.64+0xc], R28 ;  /* 0x00000c1c10007986 */ /* 0x0003e2000c10190e */
[C-C-:B--2---:R-:W-:Y:S01]  /*28d0*/  FFMA R21, R11.reuse, R21, R20.reuse ;  /* 0x000000150b157223 */ /* 0x144fe20000000014 */
[C-C-:B---3--:R-:W-:Y:S01]  /*28e0*/  FFMA R23, R11.reuse, R23, R20.reuse ;  /* 0x000000170b177223 */ /* 0x148fe20000000014 */
[----:B----4-:R-:W-:-:S03]  /*28f0*/  FFMA R29, R11, R29, R20 ;  /* 0x0000001d0b1d7223 */ /* 0x010fc60000000014 */
[-C--:B------:R-:W-:Y:S01]  /*2900*/  FMUL R23, R23, R18.reuse ;  /* 0x0000001217177220 */ /* 0x080fe20000400000 */
[-C--:B------:R-:W-:Y:S01]  /*2910*/  FMUL R29, R29, R18.reuse ;  /* 0x000000121d1d7220 */ /* 0x080fe20000400000 */
[--C-:B-----5:R-:W-:Y:S01]  /*2920*/  FFMA R24, R11, R25, R20.reuse ;  /* 0x000000190b187223 */ /* 0x120fe20000000014 */
[----:B------:R-:W-:Y:S01]  /*2930*/  FMUL R25, R21, R18 ;  /* 0x0000001215197220 */ /* 0x000fe20000400000 */
[C-C-:B------:R-:W-:Y:S01]  /*2940*/  FFMA R22, R11.reuse, R22, R20.reuse ;  /* 0x000000160b167223 */ /* 0x140fe20000000014 */
[----:B------:R-:W-:-:S03]  /*2950*/  FFMA R27, R11, R27, R20 ;  /* 0x0000001b0b1b7223 */ /* 0x000fc60000000014 */
[----:B------:R-:W-:Y:S01]  /*2960*/  STG.E desc[UR14][R16.64+0x10], R25 ;  /* 0x0000101910007986 */ /* 0x000fe2000c10190e */
[-C--:B0-----:R-:W-:Y:S01]  /*2970*/  FMUL R26, R22, R18.reuse ;  /* 0x00000012161a7220 */ /* 0x081fe20000400000 */
[-C--:B-1----:R-:W-:Y:S02]  /*2980*/  FMUL R28, R27, R18.reuse ;  /* 0x000000121b1c7220 */ /* 0x082fe40000400000 */
[----:B------:R0:W-:Y:S04]  /*2990*/  STG.E desc[UR14][R16.64+0x14], R23 ;  /* 0x0000141710007986 */ /* 0x0001e8000c10190e */
[----:B------:R1:W-:Y:S04]  /*29a0*/  STG.E desc[UR14][R16.64+0x24], R29 ;  /* 0x0000241d10007986 */ /* 0x0003e8000c10190e */
[----:B------:R-:W2:Y:S04]  /*29b0*/  LDG.E R21, desc[UR14][R16.64+0x28] ;  /* 0x0000280e10157981 */ /* 0x000ea8000c1e1900 */
[----:B0-----:R-:W3:Y:S04]  /*29c0*/  LDG.E R23, desc[UR14][R16.64+0x2c] ;  /* 0x00002c0e10177981 */ /* 0x001ee8000c1e1900 */
[----:B------:R-:W4:Y:S04]  /*29d0*/  LDG.E R22, desc[UR14][R16.64+0x30] ;  /* 0x0000300e10167981 */ /* 0x000f28000c1e1900 */
[----:B------:R-:W5:Y:S04]  /*29e0*/  LDG.E R27, desc[UR14][R16.64+0x34] ;  /* 0x0000340e101b7981 */ /* 0x000f68000c1e1900 */
[----:B------:R-:W5:Y:S04]  /*29f0*/  LDG.E R25, desc[UR14][R16.64+0x38] ;  /* 0x0000380e10197981 */ /* 0x000f68000c1e1900 */
[----:B-1----:R-:W5:Y:S01]  /*2a00*/  LDG.E R29, desc[UR14][R16.64+0x3c] ;  /* 0x00003c0e101d7981 */ /* 0x002f62000c1e1900 */
[----:B------:R-:W-:-:S03]  /*2a10*/  FMUL R24, R24, R18 ;  /* 0x0000001218187220 */ /* 0x000fc60000400000 */
[----:B------:R-:W-:Y:S04]  /*2a20*/  STG.E desc[UR14][R16.64+0x1c], R26 ;  /* 0x00001c1a10007986 */ /* 0x000fe8000c10190e */
[----:B------:R0:W-:Y:S04]  /*2a30*/  STG.E desc[UR14][R16.64+0x18], R24 ;  /* 0x0000181810007986 */ /* 0x0001e8000c10190e */
[----:B------:R1:W-:Y:S01]  /*2a40*/  STG.E desc[UR14][R16.64+0x20], R28 ;  /* 0x0000201c10007986 */ /* 0x0003e2000c10190e */
[----:B------:R-:W-:-:S04]  /*2a50*/  UIADD3 UR6, UPT, UPT, UR6, 0x10, URZ ;  /* 0x0000001006067890 */ /* 0x000fc8000fffe0ff */
[----:B------:R-:W-:Y:S01]  /*2a60*/  UISETP.NE.AND UP0, UPT, UR6, UR10, UPT ;  /* 0x0000000a0600728c */ /* 0x000fe2000bf05270 */
[C-C-:B--2---:R-:W-:Y:S01]  /*2a70*/  FFMA R21, R11.reuse, R21, R20.reuse ;  /* 0x000000150b157223 */ /* 0x144fe20000000014 */
[C-C-:B---3--:R-:W-:Y:S01]  /*2a80*/  FFMA R23, R11.reuse, R23, R20.reuse ;  /* 0x000000170b177223 */ /* 0x148fe20000000014 */
[C-C-:B----4-:R-:W-:Y:S01]  /*2a90*/  FFMA R22, R11.reuse, R22, R20.reuse ;  /* 0x000000160b167223 */ /* 0x150fe20000000014 */
[C-C-:B-----5:R-:W-:Y:S01]  /*2aa0*/  FFMA R27, R11.reuse, R27, R20.reuse ;  /* 0x0000001b0b1b7223 */ /* 0x160fe20000000014 */
[C-C-:B0-----:R-:W-:Y:S01]  /*2ab0*/  FFMA R24, R11.reuse, R25, R20.reuse ;  /* 0x000000190b187223 */ /* 0x141fe20000000014 */
[----:B------:R-:W-:Y:S01]  /*2ac0*/  FFMA R26, R11, R29, R20 ;  /* 0x0000001d0b1a7223 */ /* 0x000fe20000000014 */
[-C--:B------:R-:W-:Y:S01]  /*2ad0*/  FMUL R21, R21, R18.reuse ;  /* 0x0000001215157220 */ /* 0x080fe20000400000 */
[-C--:B------:R-:W-:Y:S01]  /*2ae0*/  FMUL R23, R23, R18.reuse ;  /* 0x0000001217177220 */ /* 0x080fe20000400000 */
[-C--:B------:R-:W-:Y:S01]  /*2af0*/  FMUL R25, R22, R18.reuse ;  /* 0x0000001216197220 */ /* 0x080fe20000400000 */
[-C--:B------:R-:W-:Y:S01]  /*2b00*/  FMUL R27, R27, R18.reuse ;  /* 0x000000121b1b7220 */ /* 0x080fe20000400000 */
[-C--:B------:R-:W-:Y:S01]  /*2b10*/  FMUL R29, R24, R18.reuse ;  /* 0x00000012181d7220 */ /* 0x080fe20000400000 */
[----:B------:R-:W-:Y:S01]  /*2b20*/  FMUL R26, R26, R18 ;  /* 0x000000121a1a7220 */ /* 0x000fe20000400000 */
[----:B------:R1:W-:Y:S04]  /*2b30*/  STG.E desc[UR14][R16.64+0x28], R21 ;  /* 0x0000281510007986 */ /* 0x0003e8000c10190e */
[----:B------:R1:W-:Y:S04]  /*2b40*/  STG.E desc[UR14][R16.64+0x2c], R23 ;  /* 0x00002c1710007986 */ /* 0x0003e8000c10190e */
[----:B------:R1:W-:Y:S04]  /*2b50*/  STG.E desc[UR14][R16.64+0x30], R25 ;  /* 0x0000301910007986 */ /* 0x0003e8000c10190e */
[----:B------:R1:W-:Y:S04]  /*2b60*/  STG.E desc[UR14][R16.64+0x34], R27 ;  /* 0x0000341b10007986 */ /* 0x0003e8000c10190e */
[----:B------:R1:W-:Y:S04]  /*2b70*/  STG.E desc[UR14][R16.64+0x38], R29 ;  /* 0x0000381d10007986 */ /* 0x0003e8000c10190e */
[----:B------:R1:W-:Y:S01]  /*2b80*/  STG.E desc[UR14][R16.64+0x3c], R26 ;  /* 0x00003c1a10007986 */ /* 0x0003e2000c10190e */
[----:B------:R-:W-:Y:S05]  /*2b90*/  BRA.U UP0, `(.L_x_134) ;  /* 0xfffffff900e87547 */ /* 0x000fea000b83ffff */
[----:B------:R-:W-:-:S05]  /*2ba0*/  UMOV UR6, UR10 ;  /* 0x0000000a00067c82 */ /* 0x000fca0008000000 */
.L_x_133:
[----:B------:R-:W-:Y:S05]  /*2bb0*/  BRA.U !UP1, `(.L_x_135) ;  /* 0x0000000d09387547 */ /* 0x000fea000b800000 */
[----:B------:R-:W-:Y:S02]  /*2bc0*/  UIADD3 UR7, UPT, UPT, UR22, -0x1, URZ ;  /* 0xffffffff16077890 */ /* 0x000fe4000fffe0ff */
[----:B------:R-:W-:Y:S02]  /*2bd0*/  UISETP.NE.AND UP1, UPT, UR24, URZ, UPT ;  /* 0x000000ff1800728c */ /* 0x000fe4000bf25270 */
[----:B------:R-:W-:-:S09]  /*2be0*/  UISETP.GE.U32.AND UP0, UPT, UR7, 0x7, UPT ;  /* 0x000000070700788c */ /* 0x000fd2000bf06070 */
[----:B------:R-:W-:Y:S05]  /*2bf0*/  BRA.U !UP0, `(.L_x_136) ;  /* 0x0000000108947547 */ /* 0x000fea000b800000 */
[----:B-1----:R-:W0:Y:S01]  /*2c00*/  LDC.64 R16, c[0x0][0x3c8] ;  /* 0x0000f200ff107b82 */ /* 0x002e220000000a00 */
[----:B--2---:R-:W-:-:S05]  /*2c10*/  IADD3 R21, PT, PT, R8, UR6, RZ ;  /* 0x0000000608157c10 */ /* 0x004fca000fffe0ff */
[----:B0-----:R-:W-:-:S05]  /*2c20*/  IMAD.WIDE R16, R21, 0x4, R16 ;  /* 0x0000000415107825 */ /* 0x001fca00078e0210 */
[----:B------:R-:W2:Y:S04]  /*2c30*/  LDG.E R21, desc[UR14][R16.64] ;  /* 0x0000000e10157981 */ /* 0x000ea8000c1e1900 */
[----:B------:R-:W3:Y:S01]  /*2c40*/  LDG.E R23, desc[UR14][R16.64+0x4] ;  /* 0x0000040e10177981 */ /* 0x000ee2000c1e1900 */
[----:B------:R-:W-:-:S03]  /*2c50*/  FMUL R22, RZ, R10 ;  /* 0x0000000aff167220 */ /* 0x000fc60000400000 */
[----:B------:R-:W4:Y:S04]  /*2c60*/  LDG.E R20, desc[UR14][R16.64+0x8] ;  /* 0x0000080e10147981 */ /* 0x000f28000c1e1900 */
[----:B------:R-:W5:Y:S04]  /*2c70*/  LDG.E R24, desc[UR14][R16.64+0xc] ;  /* 0x00000c0e10187981 */ /* 0x000f68000c1e1900 */
[----:B------:R-:W5:Y:S04]  /*2c80*/  LDG.E R26, desc[UR14][R16.64+0x10] ;  /* 0x0000100e101a7981 */ /* 0x000f68000c1e1900 */
[----:B------:R-:W5:Y:S01]  /*2c90*/  LDG.E R25, desc[UR14][R16.64+0x14] ;  /* 0x0000140e10197981 */ /* 0x000f62000c1e1900 */
[C-C-:B--2---:R-:W-:Y:S01]  /*2ca0*/  FFMA R21, R11.reuse, R21, R22.reuse ;  /* 0x000000150b157223 */ /* 0x144fe20000000016 */
[----:B---3--:R-:W-:-:S03]  /*2cb0*/  FFMA R23, R11, R23, R22 ;  /* 0x000000170b177223 */ /* 0x008fc60000000016 */
[-C--:B------:R-:W-:Y:S02]  /*2cc0*/  FMUL R27, R21, R18.reuse ;  /* 0x00000012151b7220 */ /* 0x080fe40000400000 */
[----:B------:R-:W2:Y:S01]  /*2cd0*/  LDG.E R21, desc[UR14][R16.64+0x18] ;  /* 0x0000180e10157981 */ /* 0x000ea2000c1e1900 */
[----:B------:R-:W-:-:S03]  /*2ce0*/  FMUL R29, R23, R18 ;  /* 0x00000012171d7220 */ /* 0x000fc60000400000 */
[----:B------:R-:W3:Y:S01]  /*2cf0*/  LDG.E R23, desc[UR14][R16.64+0x1c] ;  /* 0x00001c0e10177981 */ /* 0x000ee2000c1e1900 */
[C-C-:B----4-:R-:W-:Y:S01]  /*2d00*/  FFMA R20, R11.reuse, R20, R22.reuse ;  /* 0x000000140b147223 */ /* 0x150fe20000000016 */
[C-C-:B-----5:R-:W-:Y:S02]  /*2d10*/  FFMA R24, R11.reuse, R24, R22.reuse ;  /* 0x000000180b187223 */ /* 0x160fe40000000016 */
[----:B------:R0:W-:Y:S04]  /*2d20*/  STG.E desc[UR14][R16.64], R27 ;  /* 0x0000001b10007986 */ /* 0x0001e8000c10190e */
[----:B------:R2:W-:Y:S01]  /*2d30*/  STG.E desc[UR14][R16.64+0x4], R29 ;  /* 0x0000041d10007986 */ /* 0x0005e2000c10190e */
[C-C-:B------:R-:W-:Y:S01]  /*2d40*/  FFMA R25, R11.reuse, R25, R22.reuse ;  /* 0x000000190b197223 */ /* 0x140fe20000000016 */
[----:B------:R-:W-:Y:S01]  /*2d50*/  FMUL R20, R20, R18 ;  /* 0x0000001214147220 */ /* 0x000fe20000400000 */
[----:B0-----:R-:W-:-:S02]  /*2d60*/  FFMA R27, R11, R26, R22 ;  /* 0x0000001a0b1b7223 */ /* 0x001fc40000000016 */
[-C--:B------:R-:W-:Y:S02]  /*2d70*/  FMUL R25, R25, R18.reuse ;  /* 0x0000001219197220 */ /* 0x080fe40000400000 */
[-C--:B------:R-:W-:Y:S01]  /*2d80*/  FMUL R27, R27, R18.reuse ;  /* 0x000000121b1b7220 */ /* 0x080fe20000400000 */
[----:B------:R0:W-:Y:S04]  /*2d90*/  STG.E desc[UR14][R16.64+0x8], R20 ;  /* 0x0000081410007986 */ /* 0x0001e8000c10190e */
[----:B------:R0:W-:Y:S04]  /*2da0*/  STG.E desc[UR14][R16.64+0x10], R27 ;  /* 0x0000101b10007986 */ /* 0x0001e8000c10190e */
[----:B------:R0:W-:Y:S01]  /*2db0*/  STG.E desc[UR14][R16.64+0x14], R25 ;  /* 0x0000141910007986 */ /* 0x0001e2000c10190e */
[----:B------:R-:W-:Y:S01]  /*2dc0*/  UIADD3 UR6, UPT, UPT, UR6, 0x8, URZ ;  /* 0x0000000806067890 */ /* 0x000fe2000fffe0ff */
[C-C-:B--2---:R-:W-:Y:S01]  /*2dd0*/  FFMA R29, R11.reuse, R21, R22.reuse ;  /* 0x000000150b1d7223 */ /* 0x144fe20000000016 */
[----:B---3--:R-:W-:Y:S01]  /*2de0*/  FFMA R23, R11, R23, R22 ;  /* 0x000000170b177223 */ /* 0x008fe20000000016 */
[----:B------:R-:W-:-:S02]  /*2df0*/  FMUL R21, R24, R18 ;  /* 0x0000001218157220 */ /* 0x000fc40000400000 */
[-C--:B------:R-:W-:Y:S01]  /*2e00*/  FMUL R29, R29, R18.reuse ;  /* 0x000000121d1d7220 */ /* 0x080fe20000400000 */
[----:B------:R-:W-:Y:S02]  /*2e10*/  FMUL R23, R23, R18 ;  /* 0x0000001217177220 */ /* 0x000fe40000400000 */
[----:B------:R0:W-:Y:S04]  /*2e20*/  STG.E desc[UR14][R16.64+0xc], R21 ;  /* 0x00000c1510007986 */ /* 0x0001e8000c10190e */
[----:B------:R0:W-:Y:S04]  /*2e30*/  STG.E desc[UR14][R16.64+0x18], R29 ;  /* 0x0000181d10007986 */ /* 0x0001e8000c10190e */
[----:B------:R0:W-:Y:S02]  /*2e40*/  STG.E desc[UR14][R16.64+0x1c], R23 ;  /* 0x00001c1710007986 */ /* 0x0001e4000c10190e */
.L_x_136:
[----:B------:R-:W-:Y:S05]  /*2e50*/  BRA.U !UP1, `(.L_x_135) ;  /* 0x0000000909907547 */ /* 0x000fea000b800000 */
[----:B------:R-:W-:Y:S02]  /*2e60*/  UISETP.GE.U32.AND UP0, UPT, UR27, 0x3, UPT ;  /* 0x000000031b00788c */ /* 0x000fe4000bf06070 */
[----:B------:R-:W-:-:S07]  /*2e70*/  UISETP.NE.AND UP1, UPT, UR23, URZ, UPT ;  /* 0x000000ff1700728c */ /* 0x000fce000bf25270 */
[----:B------:R-:W-:Y:S05]  /*2e80*/  BRA.U !UP0, `(.L_x_137) ;  /* 0x0000000108607547 */ /* 0x000fea000b800000 */
[----:B01----:R-:W0:Y:S01]  /*2e90*/  LDC.64 R16, c[0x0][0x3c8] ;  /* 0x0000f200ff107b82 */ /* 0x003e220000000a00 */
[----:B--2---:R-:W-:-:S05]  /*2ea0*/  IADD3 R21, PT, PT, R8, UR6, RZ ;  /* 0x0000000608157c10 */ /* 0x004fca000fffe0ff */
[----:B0-----:R-:W-:-:S05]  /*2eb0*/  IMAD.WIDE R16, R21, 0x4, R16 ;  /* 0x0000000415107825 */ /* 0x001fca00078e0210 */
[----:B------:R-:W2:Y:S04]  /*2ec0*/  LDG.E R20, desc[UR14][R16.64] ;  /* 0x0000000e10147981 */ /* 0x000ea8000c1e1900 */
[----:B------:R-:W3:Y:S04]  /*2ed0*/  LDG.E R22, desc[UR14][R16.64+0x4] ;  /* 0x0000040e10167981 */ /* 0x000ee8000c1e1900 */
[----:B------:R-:W4:Y:S04]  /*2ee0*/  LDG.E R24, desc[UR14][R16.64+0x8] ;  /* 0x0000080e10187981 */ /* 0x000f28000c1e1900 */
[----:B------:R-:W5:Y:S01]  /*2ef0*/  LDG.E R26, desc[UR14][R16.64+0xc] ;  /* 0x00000c0e101a7981 */ /* 0x000f62000c1e1900 */
[----:B------:R-:W-:Y:S01]  /*2f00*/  UIADD3 UR6, UPT, UPT, UR6, 0x4, URZ ;  /* 0x0000000406067890 */ /* 0x000fe2000fffe0ff */
[C---:B--2---:R-:W-:Y:S01]  /*2f10*/  FMUL R21, R11.reuse, R20 ;  /* 0x000000140b157220 */ /* 0x044fe20000400000 */
[----:B---3--:R-:W-:-:S03]  /*2f20*/  FMUL R23, R11, R22 ;  /* 0x000000160b177220 */ /* 0x008fc60000400000 */
[----:B------:R-:W-:Y:S01]  /*2f30*/  FFMA R21, RZ, R10, R21 ;  /* 0x0000000aff157223 */ /* 0x000fe20000000015 */
[----:B----4-:R-:W-:Y:S01]  /*2f40*/  FMUL R25, R11, R24 ;  /* 0x000000180b197220 */ /* 0x010fe20000400000 */
[----:B------:R-:W-:Y:S02]  /*2f50*/  FFMA R23, RZ, R10, R23 ;  /* 0x0000000aff177223 */ /* 0x000fe40000000017 */
[----:B------:R-:W-:Y:S01]  /*2f60*/  FMUL R21, R21, R18 ;  /* 0x0000001215157220 */ /* 0x000fe20000400000 */
[----:B-----5:R-:W-:Y:S01]  /*2f70*/  FMUL R27, R11, R26 ;  /* 0x0000001a0b1b7220 */ /* 0x020fe20000400000 */
[----:B------:R-:W-:Y:S01]  /*2f80*/  FFMA R25, RZ, R10, R25 ;  /* 0x0000000aff197223 */ /* 0x000fe20000000019 */
[----:B------:R-:W-:Y:S02]  /*2f90*/  FMUL R23, R23, R18 ;  /* 0x0000001217177220 */ /* 0x000fe40000400000 */
[----:B------:R3:W-:Y:S01]  /*2fa0*/  STG.E desc[UR14][R16.64], R21 ;  /* 0x0000001510007986 */ /* 0x0007e2000c10190e */
[----:B------:R-:W-:Y:S01]  /*2fb0*/  FFMA R27, RZ, R10, R27 ;  /* 0x0000000aff1b7223 */ /* 0x000fe2000000001b */
[----:B------:R-:W-:-:S02]  /*2fc0*/  FMUL R25, R25, R18 ;  /* 0x0000001219197220 */ /* 0x000fc40000400000 */
[----:B------:R3:W-:Y:S01]  /*2fd0*/  STG.E desc[UR14][R16.64+0x4], R23 ;  /* 0x0000041710007986 */ /* 0x0007e2000c10190e */
[----:B------:R-:W-:-:S03]  /*2fe0*/  FMUL R27, R27, R18 ;  /* 0x000000121b1b7220 */ /* 0x000fc60000400000 */
[----:B------:R3:W-:Y:S04]  /*2ff0*/  STG.E desc[UR14][R16.64+0x8], R25 ;  /* 0x0000081910007986 */ /* 0x0007e8000c10190e */
[----:B------:R3:W-:Y:S02]  /*3000*/  STG.E desc[UR14][R16.64+0xc], R27 ;  /* 0x00000c1b10007986 */ /* 0x0007e4000c10190e */
.L_x_137:
[----:B------:R-:W-:Y:S05]  /*3010*/  BRA.U !UP1, `(.L_x_135) ;  /* 0x0000000909207547 */ /* 0x000fea000b800000 */
[----:B01-3--:R-:W0:Y:S01]  /*3020*/  LDC.64 R16, c[0x0][0x3c8] ;  /* 0x0000f200ff107b82 */ /* 0x00be220000000a00 */
[----:B--2---:R-:W-:-:S05]  /*3030*/  IADD3 R21, PT, PT, R8, UR6, RZ ;  /* 0x0000000608157c10 */ /* 0x004fca000fffe0ff */
[----:B0-----:R-:W-:-:S05]  /*3040*/  IMAD.WIDE R16, R21, 0x4, R16 ;  /* 0x0000000415107825 */ /* 0x001fca00078e0210 */
[----:B------:R-:W2:Y:S01]  /*3050*/  LDG.E R8, desc[UR14][R16.64] ;  /* 0x0000000e10087981 */ /* 0x000ea2000c1e1900 */
[----:B------:R-:W-:Y:S01]  /*3060*/  FMUL R10, RZ, R10 ;  /* 0x0000000aff0a7220 */ /* 0x000fe20000400000 */
[----:B------:R-:W-:-:S03]  /*3070*/  UISETP.NE.AND UP0, UPT, UR23, 0x1, UPT ;  /* 0x000000011700788c */ /* 0x000fc6000bf05270 */
[----:B--2---:R-:W-:-:S04]  /*3080*/  FFMA R21, R11, R8, R10 ;  /* 0x000000080b157223 */ /* 0x004fc8000000000a */
[----:B------:R-:W-:-:S05]  /*3090*/  FMUL R21, R21, R18 ;  /* 0x0000001215157220 */ /* 0x000fca0000400000 */
[----:B------:R4:W-:Y:S01]  /*30a0*/  STG.E desc[UR14][R16.64], R21 ;  /* 0x0000001510007986 */ /* 0x0009e2000c10190e */
[----:B------:R-:W-:Y:S05]  /*30b0*/  BRA.U !UP0, `(.L_x_135) ;  /* 0x0000000508f87547 */ /* 0x000fea000b800000 */
[----:B------:R-:W4:Y:S01]  /*30c0*/  LDG.E R8, desc[UR14][R16.64+0x4] ;  /* 0x0000040e10087981 */ /* 0x000f22000c1e1900 */
[----:B------:R-:W-:Y:S01]  /*30d0*/  UISETP.NE.AND UP0, UPT, UR23, 0x2, UPT ;  /* 0x000000021700788c */ /* 0x000fe2000bf05270 */
[----:B----4-:R-:W-:-:S04]  /*30e0*/  FFMA R21, R11, R8, R10 ;  /* 0x000000080b157223 */ /* 0x010fc8000000000a */
[----:B------:R-:W-:-:S05]  /*30f0*/  FMUL R21, R21, R18 ;  /* 0x0000001215157220 */ /* 0x000fca0000400000 */
[----:B------:R0:W-:Y:S01]  /*3100*/  STG.E desc[UR14][R16.64+0x4], R21 ;  /* 0x0000041510007986 */ /* 0x0001e2000c10190e */
[----:B------:R-:W-:Y:S05]  /*3110*/  BRA.U !UP0, `(.L_x_135) ;  /* 0x0000000508e07547 */ /* 0x000fea000b800000 */
[----:B------:R-:W2:Y:S02]  /*3120*/  LDG.E R8, desc[UR14][R16.64+0x8] ;  /* 0x0000080e10087981 */ /* 0x000ea4000c1e1900 */
[----:B--2---:R-:W-:-:S04]  /*3130*/  FFMA R11, R11, R8, R10 ;  /* 0x000000080b0b7223 */ /* 0x004fc8000000000a */
[----:B------:R-:W-:-:S05]  /*3140*/  FMUL R11, R11, R18 ;  /* 0x000000120b0b7220 */ /* 0x000fca0000400000 */
[----:B------:R1:W-:Y:S01]  /*3150*/  STG.E desc[UR14][R16.64+0x8], R11 ;  /* 0x0000080b10007986 */ /* 0x0003e2000c10190e */
[----:B------:R-:W-:Y:S05]  /*3160*/  BRA `(.L_x_135) ;  /* 0x0000000400cc7947 */ /* 0x000fea0003800000 */
.L_x_132:
[----:B------:R-:W-:-:S05]  /*3170*/  UMOV UR6, URZ ;  /* 0x000000ff00067c82 */ /* 0x000fca0008000000 */
.L_x_143:
[----:B------:R-:W-:Y:S01]  /*3180*/  UISETP.GE.U32.AND UP0, UPT, UR21, 0x7, UPT ;  /* 0x000000071500788c */ /* 0x000fe2000bf06070 */
[----:B0-----:R-:W-:Y:S01]  /*3190*/  HFMA2 R16, -RZ, RZ, 0, 0 ;  /* 0x00000000ff107431 */ /* 0x001fe200000001ff */
[----:B--2---:R-:W-:-:S07]  /*31a0*/  MOV R21, RZ ;  /* 0x000000ff00157202 */ /* 0x004fce0000000f00 */
[----:B------:R-:W-:Y:S05]  /*31b0*/  BRA.U !UP0, `(.L_x_138) ;  /* 0x0000000108ac7547 */ /* 0x000fea000b800000 */
[----:B------:R-:W0:Y:S01]  /*31c0*/  LDC R17, c[0x0][0x39c] ;  /* 0x0000e700ff117b82 */ /* 0x000e220000000800 */
[----:B------:R-:W-:Y:S01]  /*31d0*/  MOV R16, RZ ;  /* 0x000000ff00107202 */ /* 0x000fe20000000f00 */
[----:B------:R-:W1:Y:S01]  /*31e0*/  LDCU UR7, c[0x0][0x3a8] ;  /* 0x00007500ff0777ac */ /* 0x000e620008000800 */
[----:B------:R-:W-:-:S07]  /*31f0*/  MOV R21, RZ ;  /* 0x000000ff00157202 */ /* 0x000fce0000000f00 */
.L_x_139:
[----:B-1----:R-:W-:Y:S02]  /*3200*/  IMAD R20, R3, UR7, R16 ;  /* 0x0000000703147c24 */ /* 0x002fe4000f8e0210 */
[C---:B0-----:R-:W-:Y:S01]  /*3210*/  IMAD R22, R16.reuse, R17, UR6 ;  /* 0x0000000610167e24 */ /* 0x041fe2000f8e0211 */
[----:B------:R-:W-:Y:S02]  /*3220*/  IADD3 R16, PT, PT, R16, 0x8, RZ ;  /* 0x0000000810107810 */ /* 0x000fe40007ffe0ff */
[----:B------:R-:W-:Y:S02]  /*3230*/  LEA R20, R20, UR31, 0x2 ;  /* 0x0000001f14147c11 */ /* 0x000fe4000f8e10ff */
[----:B------:R-:W-:Y:S02]  /*3240*/  LEA R24, R22, UR29, 0x2 ;  /* 0x0000001d16187c11 */ /* 0x000fe4000f8e10ff */
[----:B------:R-:W-:Y:S01]  /*3250*/  ISETP.NE.AND P0, PT, R16, UR8, PT ;  /* 0x0000000810007c0c */ /* 0x000fe2000bf05270 */
[----:B------:R-:W-:Y:S01]  /*3260*/  LDS R22, [R20] ;  /* 0x0000000014167984 */ /* 0x000fe20000000800 */
[----:B------:R-:W-:-:S03]  /*3270*/  LEA R26, R17, R24, 0x2 ;  /* 0x00000018111a7211 */ /* 0x000fc600078e10ff */
[----:B------:R-:W0:Y:S04]  /*3280*/  LDS R23, [R24] ;  /* 0x0000000018177984 */ /* 0x000e280000000800 */
[----:B------:R-:W-:Y:S04]  /*3290*/  LDS R28, [R20+0x8] ;  /* 0x00000800141c7984 */ /* 0x000fe80000000800 */
[----:B------:R-:W-:Y:S01]  /*32a0*/  LDS R24, [R20+0xc] ;  /* 0x00000c0014187984 */ /* 0x000fe20000000800 */
[----:B0-----:R-:W-:Y:S01]  /*32b0*/  FFMA R22, R22, R23, R21 ;  /* 0x0000001716167223 */ /* 0x001fe20000000015 */
[----:B------:R-:W-:-:S02]  /*32c0*/  LEA R23, R17, R26, 0x2 ;  /* 0x0000001a11177211 */ /* 0x000fc400078e10ff */
[----:B------:R-:W-:Y:S02]  /*32d0*/  LDS R21, [R20+0x4] ;  /* 0x0000040014157984 */ /* 0x000fe40000000800 */
[C---:B------:R-:W-:Y:S02]  /*32e0*/  LEA R27, R17.reuse, R23, 0x2 ;  /* 0x00000017111b7211 */ /* 0x040fe400078e10ff */
[----:B------:R-:W0:Y:S02]  /*32f0*/  LDS R26, [R26] ;  /* 0x000000001a1a7984 */ /* 0x000e240000000800 */
[----:B------:R-:W-:Y:S02]  /*3300*/  LEA R29, R17, R27, 0x2 ;  /* 0x0000001b111d7211 */ /* 0x000fe400078e10ff */
[----:B------:R-:W1:Y:S01]  /*3310*/  LDS R25, [R23] ;  /* 0x0000000017197984 */ /* 0x000e620000000800 */
[----:B0-----:R-:W-:Y:S01]  /*3320*/  FFMA R21, R21, R26, R22 ;  /* 0x0000001a15157223 */ /* 0x001fe20000000016 */
[----:B------:R-:W-:-:S02]  /*3330*/  LEA R26, R17, R29, 0x2 ;  /* 0x0000001d111a7211 */ /* 0x000fc400078e10ff */
[----:B------:R-:W-:Y:S01]  /*3340*/  LDS R22, [R29] ;  /* 0x000000001d167984 */ /* 0x000fe20000000800 */
[----:B-1----:R-:W-:-:S03]  /*3350*/  FFMA R25, R28, R25, R21 ;  /* 0x000000191c197223 */ /* 0x002fc60000000015 */
[----:B------:R-:W0:Y:S04]  /*3360*/  LDS R28, [R27] ;  /* 0x000000001b1c7984 */ /* 0x000e280000000800 */
[----:B------:R-:W1:Y:S04]  /*3370*/  LDS R21, [R20+0x10] ;  /* 0x0000100014157984 */ /* 0x000e680000000800 */
[----:B------:R2:W-:Y:S04]  /*3380*/  LDS R23, [R26] ;  /* 0x000000001a177984 */ /* 0x0005e80000000800 */
[----:B------:R-:W-:Y:S01]  /*3390*/  LDS R27, [R20+0x18] ;  /* 0x00001800141b7984 */ /* 0x000fe20000000800 */
[----:B--2---:R-:W-:Y:S01]  /*33a0*/  LEA R26, R17, R26, 0x2 ;  /* 0x0000001a111a7211 */ /* 0x004fe200078e10ff */
[----:B0-----:R-:W-:-:S02]  /*33b0*/  FFMA R28, R24, R28, R25 ;  /* 0x0000001c181c7223 */ /* 0x001fc40000000019 */
[----:B------:R-:W0:Y:S02]  /*33c0*/  LDS R24, [R20+0x14] ;  /* 0x0000140014187984 */ /* 0x000e240000000800 */
[----:B-1----:R-:W-:Y:S01]  /*33d0*/  FFMA R25, R21, R22, R28 ;  /* 0x0000001615197223 */ /* 0x002fe2000000001c */
[----:B------:R-:W-:Y:S01]  /*33e0*/  LEA R28, R17, R26, 0x2 ;  /* 0x0000001a111c7211 */ /* 0x000fe200078e10ff */
[----:B------:R-:W1:Y:S04]  /*33f0*/  LDS R21, [R26] ;  /* 0x000000001a157984 */ /* 0x000e680000000800 */
[----:B------:R-:W-:Y:S04]  /*3400*/  LDS R22, [R20+0x1c] ;  /* 0x00001c0014167984 */ /* 0x000fe80000000800 */
[----:B------:R-:W2:Y:S01]  /*3410*/  LDS R28, [R28] ;  /* 0x000000001c1c7984 */ /* 0x000ea20000000800 */
[----:B0-----:R-:W-:-:S04]  /*3420*/  FFMA R24, R24, R23, R25 ;  /* 0x0000001718187223 */ /* 0x001fc80000000019 */
[----:B-1----:R-:W-:-:S04]  /*3430*/  FFMA R21, R27, R21, R24 ;  /* 0x000000151b157223 */ /* 0x002fc80000000018 */
[----:B--2---:R-:W-:Y:S01]  /*3440*/  FFMA R21, R22, R28, R21 ;  /* 0x0000001c16157223 */ /* 0x004fe20000000015 */
[----:B------:R-:W-:Y:S06]  /*3450*/  @P0 BRA `(.L_x_139) ;  /* 0xfffffffc00680947 */ /* 0x000fec000383ffff */
[----:B------:R-:W-:-:S07]  /*3460*/  MOV R16, UR8 ;  /* 0x0000000800107c02 */ /* 0x000fce0008000f00 */
.L_x_138:
[----:B------:R-:W-:-:S09]  /*3470*/  UISETP.NE.AND UP0, UPT, UR20, URZ, UPT ;  /* 0x000000ff1400728c */ /* 0x000fd2000bf05270 */
[----:B------:R-:W-:Y:S05]  /*3480*/  BRA.U !UP0, `(.L_x_140) ;  /* 0x0000000108d47547 */ /* 0x000fea000b800000 */
[----:B------:R-:W-:Y:S02]  /*3490*/  UISETP.GE.U32.AND UP0, UPT, UR26, 0x3, UPT ;  /* 0x000000031a00788c */ /* 0x000fe4000bf06070 */
[----:B------:R-:W-:-:S07]  /*34a0*/  UISETP.NE.AND UP1, UPT, UR19, URZ, UPT ;  /* 0x000000ff1300728c */ /* 0x000fce000bf25270 */
[----:B------:R-:W-:Y:S05]  /*34b0*/  BRA.U !UP0, `(.L_x_141) ;  /* 0x0000000108587547 */ /* 0x000fea000b800000 */
[----:B------:R-:W0:Y:S01]  /*34c0*/  LDC R17, c[0x0][0x39c] ;  /* 0x0000e700ff117b82 */ /* 0x000e220000000800 */
[----:B------:R-:W1:Y:S02]  /*34d0*/  LDCU UR7, c[0x0][0x3a8] ;  /* 0x00007500ff0777ac */ /* 0x000e640008000800 */
[----:B-1----:R-:W-:Y:S02]  /*34e0*/  IMAD R20, R3, UR7, R16 ;  /* 0x0000000703147c24 */ /* 0x002fe4000f8e0210 */
[----:B0-----:R-:W-:-:S03]  /*34f0*/  IMAD R22, R16, R17, UR6 ;  /* 0x0000000610167e24 */ /* 0x001fc6000f8e0211 */
[----:B------:R-:W-:Y:S02]  /*3500*/  LEA R20, R20, UR31, 0x2 ;  /* 0x0000001f14147c11 */ /* 0x000fe4000f8e10ff */
[----:B------:R-:W-:Y:S02]  /*3510*/  IADD3 R16, PT, PT, R16, 0x4, RZ ;  /* 0x0000000410107810 */ /* 0x000fe40007ffe0ff */
[----:B------:R-:W-:Y:S01]  /*3520*/  LEA R24, R22, UR29, 0x2 ;  /* 0x0000001d16187c11 */ /* 0x000fe2000f8e10ff */
[----:B------:R-:W-:Y:S03]  /*3530*/  LDS R28, [R20+0x8] ;  /* 0x00000800141c7984 */ /* 0x000fe60000000800 */
[C---:B------:R-:W-:Y:S01]  /*3540*/  LEA R26, R17.reuse, R24, 0x2 ;  /* 0x00000018111a7211 */ /* 0x040fe200078e10ff */
[----:B------:R-:W-:Y:S04]  /*3550*/  LDS R22, [R20] ;  /* 0x0000000014167984 */ /* 0x000fe80000000800 */
[----:B------:R-:W0:Y:S02]  /*3560*/  LDS R23, [R24] ;  /* 0x0000000018177984 */ /* 0x000e240000000800 */
[----:B0-----:R-:W-:Y:S01]  /*3570*/  FFMA R22, R22, R23, R21 ;  /* 0x0000001716167223 */ /* 0x001fe20000000015 */
[C---:B------:R-:W-:Y:S01]  /*3580*/  LEA R23, R17.reuse, R26, 0x2 ;  /* 0x0000001a11177211 */ /* 0x040fe200078e10ff */
[----:B------:R-:W-:Y:S03]  /*3590*/  LDS R21, [R20+0x4] ;  /* 0x0000040014157984 */ /* 0x000fe60000000800 */
[----:B------:R-:W-:Y:S01]  /*35a0*/  LEA R25, R17, R23, 0x2 ;  /* 0x0000001711197211 */ /* 0x000fe200078e10ff */
[----:B------:R-:W0:Y:S04]  /*35b0*/  LDS R26, [R26] ;  /* 0x000000001a1a7984 */ /* 0x000e280000000800 */
[----:B------:R-:W1:Y:S04]  /*35c0*/  LDS R23, [R23] ;  /* 0x0000000017177984 */ /* 0x000e680000000800 */
[----:B------:R-:W-:Y:S04]  /*35d0*/  LDS R17, [R20+0xc] ;  /* 0x00000c0014117984 */ /* 0x000fe80000000800 */
[----:B------:R-:W2:Y:S01]  /*35e0*/  LDS R25, [R25] ;  /* 0x0000000019197984 */ /* 0x000ea20000000800 */
[----:B0-----:R-:W-:-:S04]  /*35f0*/  FFMA R21, R21, R26, R22 ;  /* 0x0000001a15157223 */ /* 0x001fc80000000016 */
[----:B-1----:R-:W-:-:S04]  /*3600*/  FFMA R21, R28, R23, R21 ;  /* 0x000000171c157223 */ /* 0x002fc80000000015 */
[----:B--2---:R-:W-:-:S07]  /*3610*/  FFMA R21, R17, R25, R21 ;  /* 0x0000001911157223 */ /* 0x004fce0000000015 */
.L_x_141:
[----:B------:R-:W-:Y:S05]  /*3620*/  BRA.U !UP1, `(.L_x_140) ;  /* 0x00000001096c7547 */ /* 0x000fea000b800000 */
[----:B------:R-:W-:Y:S02]  /*3630*/  UISETP.NE.AND UP0, UPT, UR30, URZ, UPT ;  /* 0x000000ff1e00728c */ /* 0x000fe4000bf05270 */
        /* <DEDUP_REMOVED lines=8> */
[----:B------:R-:W-:Y:S02]  /*36c0*/  LEA R22, R20, UR29, 0x2 ;  /* 0x0000001d14167c11 */ /* 0x000fe4000f8e10ff */
[----:B------:R-:W-:Y:S02]  /*36d0*/  LDS R20, [R17] ;  /* 0x0000000011147984 */ /* 0x000fe40000000800 */
[----:B------:R-:W-:Y:S02]  /*36e0*/  LEA R24, R23, R22, 0x2 ;  /* 0x0000001617187211 */ /* 0x000fe400078e10ff */
[----:B------:R-:W0:Y:S04]  /*36f0*/  LDS R22, [R22] ;  /* 0x0000000016167984 */ /* 0x000e280000000800 */
[----:B------:R-:W-:Y:S04]  /*3700*/  LDS R23, [R17+0x4] ;  /* 0x0000040011177984 */ /* 0x000fe80000000800 */
[----:B------:R-:W1:Y:S01]  /*3710*/  LDS R24, [R24] ;  /* 0x0000000018187984 */ /* 0x000e620000000800 */
[----:B0-----:R-:W-:-:S04]  /*3720*/  FFMA R20, R20, R22, R21 ;  /* 0x0000001614147223 */ /* 0x001fc80000000015 */
[----:B-1----:R-:W-:-:S07]  /*3730*/  FFMA R21, R23, R24, R20 ;  /* 0x0000001817157223 */ /* 0x002fce0000000014 */
.L_x_142:
[----:B------:R-:W-:Y:S05]  /*3740*/  BRA.U !UP1, `(.L_x_140) ;  /* 0x0000000109247547 */ /* 0x000fea000b800000 */
[----:B------:R-:W0:Y:S01]  /*3750*/  LDC R23, c[0x0][0x39c] ;  /* 0x0000e700ff177b82 */ /* 0x000e220000000800 */
[----:B------:R-:W1:Y:S02]  /*3760*/  LDCU UR7, c[0x0][0x3a8] ;  /* 0x00007500ff0777ac */ /* 0x000e640008000800 */
[----:B-1----:R-:W-:Y:S02]  /*3770*/  IMAD R17, R3, UR7, R16 ;  /* 0x0000000703117c24 */ /* 0x002fe4000f8e0210 */
[----:B0-----:R-:W-:-:S03]  /*3780*/  IMAD R16, R16, R23, UR6 ;  /* 0x0000000610107e24 */ /* 0x001fc6000f8e0217 */
[----:B------:R-:W-:Y:S02]  /*3790*/  LEA R17, R17, UR31, 0x2 ;  /* 0x0000001f11117c11 */ /* 0x000fe4000f8e10ff */
[----:B------:R-:W-:-:S03]  /*37a0*/  LEA R20, R16, UR29, 0x2 ;  /* 0x0000001d10147c11 */ /* 0x000fc6000f8e10ff */
[----:B------:R-:W-:Y:S04]  /*37b0*/  LDS R16, [R17] ;  /* 0x0000000011107984 */ /* 0x000fe80000000800 */
[----:B------:R-:W0:Y:S02]  /*37c0*/  LDS R20, [R20] ;  /* 0x0000000014147984 */ /* 0x000e240000000800 */
[----:B0-----:R-:W-:-:S07]  /*37d0*/  FFMA R21, R16, R20, R21 ;  /* 0x0000001410157223 */ /* 0x001fce0000000015 */
.L_x_140:
[----:B------:R-:W0:Y:S01]  /*37e0*/  LDC.64 R16, c[0x0][0x3c8] ;  /* 0x0000f200ff107b82 */ /* 0x000e220000000a00 */
[----:B------:R-:W-:Y:S01]  /*37f0*/  IADD3 R23, PT, PT, R8, UR6, RZ ;  /* 0x0000000608177c10 */ /* 0x000fe2000fffe0ff */
[----:B------:R-:W1:Y:S04]  /*3800*/  LDCU UR7, c[0x0][0x39c] ;  /* 0x00007380ff0777ac */ /* 0x000e680008000800 */
[----:B0-----:R-:W-:-:S05]  /*3810*/  IMAD.WIDE R16, R23, 0x4, R16 ;  /* 0x0000000417107825 */ /* 0x001fca00078e0210 */
[----:B------:R-:W2:Y:S01]  /*3820*/  LDG.E R20, desc[UR14][R16.64] ;  /* 0x0000000e10147981 */ /* 0x000ea2000c1e1900 */
[----:B------:R-:W-:-:S04]  /*3830*/  UIADD3 UR6, UPT, UPT, UR6, 0x1, URZ ;  /* 0x0000000106067890 */ /* 0x000fc8000fffe0ff */
[----:B-1----:R-:W-:Y:S01]  /*3840*/  UISETP.NE.AND UP0, UPT, UR6, UR7, UPT ;  /* 0x000000070600728c */ /* 0x002fe2000bf05270 */
[----:B--2---:R-:W-:-:S04]  /*3850*/  FMUL R23, R11, R20 ;  /* 0x000000140b177220 */ /* 0x004fc80000400000 */
[----:B------:R-:W-:-:S04]  /*3860*/  FFMA R23, R10, R21, R23 ;  /* 0x000000150a177223 */ /* 0x000fc80000000017 */
[----:B------:R-:W-:-:S05]  /*3870*/  FMUL R23, R23, R18 ;  /* 0x0000001217177220 */ /* 0x000fca0000400000 */
[----:B------:R0:W-:Y:S01]  /*3880*/  STG.E desc[UR14][R16.64], R23 ;  /* 0x0000001710007986 */ /* 0x0001e2000c10190e */
[----:B------:R-:W-:Y:S05]  /*3890*/  BRA.U UP0, `(.L_x_143) ;  /* 0xfffffff900387547 */ /* 0x000fea000b83ffff */
.L_x_135:
[----:B------:R-:W5:Y:S01]  /*38a0*/  LDCU UR6, c[0x0][0x3a4] ;  /* 0x00007480ff0677ac */ /* 0x000f620008000800 */
[----:B------:R0:W-:Y:S01]  /*38b0*/  STG.E desc[UR14][R12.64], R9 ;  /* 0x000000090c007986 */ /* 0x0001e2000c10190e */
[----:B------:R-:W-:-:S03]  /*38c0*/  UIADD3 UR5, UPT, UPT, UR5, 0x1, URZ ;  /* 0x0000000105057890 */ /* 0x000fc6000fffe0ff */
[----:B------:R0:W-:Y:S01]  /*38d0*/  STG.E desc[UR14][R14.64], R19 ;  /* 0x000000130e007986 */ /* 0x0001e2000c10190e */
[----:B-----5:R-:W-:-:S09]  /*38e0*/  UISETP.NE.AND UP0, UPT, UR5, UR6, UPT ;  /* 0x000000060500728c */ /* 0x020fd2000bf05270 */
[----:B0-----:R-:W-:Y:S05]  /*38f0*/  BRA.U !UP0, `(.L_x_110) ;  /* 0x00000025088c7547 */ /* 0x001fea000b800000 */
[----:B------:R-:W-:Y:S05]  /*3900*/  BRA `(.L_x_144) ;  /* 0xffffffd000947947 */ /* 0x000fea000383ffff */
.L_x_111:
[----:B------:R-:W2:Y:S02]  /*3910*/  LDCU UR5, c[0x0][0x3a8] ;  /* 0x00007500ff0577ac */ /* 0x000ea40008000800 */
[----:B--2---:R-:W-:-:S09]  /*3920*/  UISETP.GE.AND UP0, UPT, UR5, 0x1, UPT ;  /* 0x000000010500788c */ /* 0x004fd2000bf06270 */
[----:B------:R-:W-:Y:S05]  /*3930*/  BRA.U !UP0, `(.L_x_145) ;  /* 0x0000000d08f47547 */ /* 0x000fea000b800000 */
[----:B------:R-:W-:-:S05]  /*3940*/  UMOV UR5, URZ ;  /* 0x000000ff00057c82 */ /* 0x000fca0008000000 */
.L_x_156:
[----:B0-----:R-:W2:Y:S08]  /*3950*/  LDC.64 R8, c[0x0][0x3a8] ;  /* 0x0000ea00ff087b82 */ /* 0x001eb00000000a00 */
[----:B------:R-:W3:Y:S08]  /*3960*/  LDC.64 R10, c[0x0][0x3c0] ;  /* 0x0000f000ff0a7b82 */ /* 0x000ef00000000a00 */
[----:B01----:R-:W0:Y:S01]  /*3970*/  LDC.64 R12, c[0x0][0x3b8] ;  /* 0x0000ee00ff0c7b82 */ /* 0x003e220000000a00 */
[----:B--2---:R-:W-:-:S04]  /*3980*/  IMAD R9, R9, UR5, R4 ;  /* 0x0000000509097c24 */ /* 0x004fc8000f8e0204 */
[----:B---3--:R-:W-:-:S04]  /*3990*/  IMAD.WIDE R10, R9, 0x4, R10 ;  /* 0x00000004090a7825 */ /* 0x008fc800078e020a */
[----:B0-----:R-:W-:Y:S02]  /*39a0*/  IMAD.WIDE R12, R9, 0x4, R12 ;  /* 0x00000004090c7825 */ /* 0x001fe400078e020c */
[----:B------:R0:W5:Y:S04]  /*39b0*/  LDG.E R9, desc[UR14][R10.64] ;  /* 0x0000000e0a097981 */ /* 0x000168000c1e1900 */
[----:B------:R0:W5:Y:S01]  /*39c0*/  LDG.E R14, desc[UR14][R12.64] ;  /* 0x0000000e0c0e7981 */ /* 0x000162000c1e1900 */
[----:B------:R-:W-:Y:S01]  /*39d0*/  ISETP.GE.U32.AND P0, PT, R8, 0x8, PT ;  /* 0x000000080800780c */ /* 0x000fe20003f06070 */
[----:B------:R-:W-:Y:S01]  /*39e0*/  UMOV UR7, 0xff800000 ;  /* 0xff80000000077882 */ /* 0x000fe20000000000 */
[----:B------:R-:W-:-:S11]  /*39f0*/  UMOV UR6, URZ ;  /* 0x000000ff00067c82 */ /* 0x000fd60008000000 */
[----:B0-----:R-:W-:Y:S05]  /*3a00*/  @!P0 BRA `(.L_x_146) ;  /* 0x00000000004c8947 */ /* 0x001fea0003800000 */
[----:B------:R-:W-:Y:S01]  /*3a10*/  UMOV UR7, 0xff800000 ;  /* 0xff80000000077882 */ /* 0x000fe20000000000 */
[----:B------:R-:W-:-:S05]  /*3a20*/  UMOV UR6, URZ ;  /* 0x000000ff00067c82 */ /* 0x000fca0008000000 */
.L_x_147:
[----:B0-----:R-:W-:Y:S01]  /*3a30*/  IMAD R15, R3, R8, UR6 ;  /* 0x00000006030f7e24 */ /* 0x001fe2000f8e0208 */
[----:B------:R-:W-:Y:S01]  /*3a40*/  FSETP.GT.AND P0, PT, R2, UR7, PT ;  /* 0x0000000702007c0b */ /* 0x000fe2000bf04000 */
[----:B------:R-:W-:-:S03]  /*3a50*/  UIADD3 UR6, UPT, UPT, UR6, 0x8, URZ ;  /* 0x0000000806067890 */ /* 0x000fc6000fffe0ff */
[----:B------:R-:W-:Y:S01]  /*3a60*/  LEA R15, R15, UR31, 0x2 ;  /* 0x0000001f0f0f7c11 */ /* 0x000fe2000f8e10ff */
[----:B------:R-:W-:Y:S01]  /*3a70*/  UISETP.NE.AND UP0, UPT, UR6, UR8, UPT ;  /* 0x000000080600728c */ /* 0x000fe2000bf05270 */
[----:B------:R-:W-:-:S03]  /*3a80*/  FSEL R16, R2, UR7, P0 ;  /* 0x0000000702107c08 */ /* 0x000fc60008000000 */
[----:B------:R0:W-:Y:S01]  /*3a90*/  STS [R15], R2 ;  /* 0x000000020f007388 */ /* 0x0001e20000000800 */
[----:B------:R-:W-:-:S03]  /*3aa0*/  R2UR UR7, R16 ;  /* 0x00000000100772ca */ /* 0x000fc600000e0000 */
        /* <DEDUP_REMOVED lines=9> */
.L_x_146:
[----:B------:R-:W-:-:S09]  /*3b40*/  UISETP.NE.AND UP0, UPT, UR20, URZ, UPT ;  /* 0x000000ff1400728c */ /* 0x000fd2000bf05270 */
[----:B------:R-:W-:Y:S05]  /*3b50*/  BRA.U !UP0, `(.L_x_148) ;  /* 0x0000000108847547 */ /* 0x000fea000b800000 */
[----:B------:R-:W-:Y:S02]  /*3b60*/  UISETP.GE.U32.AND UP1, UPT, UR26, 0x3, UPT ;  /* 0x000000031a00788c */ /* 0x000fe4000bf26070 */
[----:B------:R-:W-:-:S07]  /*3b70*/  UISETP.NE.AND UP2, UPT, UR19, URZ, UPT ;  /* 0x000000ff1300728c */ /* 0x000fce000bf45270 */
[----:B------:R-:W-:Y:S05]  /*3b80*/  BRA.U !UP1, `(.L_x_149) ;  /* 0x0000000109287547 */ /* 0x000fea000b800000 */
[----:B0-----:R-:W-:Y:S01]  /*3b90*/  IMAD R15, R3, R8, UR6 ;  /* 0x00000006030f7e24 */ /* 0x001fe2000f8e0208 */
[----:B------:R-:W-:Y:S01]  /*3ba0*/  FSETP.GT.AND P0, PT, R2, UR7, PT ;  /* 0x0000000702007c0b */ /* 0x000fe2000bf04000 */
[----:B------:R-:W-:-:S03]  /*3bb0*/  UIADD3 UR6, UPT, UPT, UR6, 0x4, URZ ;  /* 0x0000000406067890 */ /* 0x000fc6000fffe0ff */
[----:B------:R-:W-:Y:S02]  /*3bc0*/  LEA R15, R15, UR31, 0x2 ;  /* 0x0000001f0f0f7c11 */ /* 0x000fe4000f8e10ff */
[----:B------:R-:W-:-:S03]  /*3bd0*/  FSEL R16, R2, UR7, P0 ;  /* 0x0000000702107c08 */ /* 0x000fc60008000000 */
[----:B------:R1:W-:Y:S01]  /*3be0*/  STS [R15], R2 ;  /* 0x000000020f007388 */ /* 0x0003e20000000800 */
[----:B------:R-:W-:-:S03]  /*3bf0*/  R2UR UR7, R16 ;  /* 0x00000000100772ca */ /* 0x000fc600000e0000 */
[----:B------:R1:W-:Y:S04]  /*3c00*/  STS [R15+0x4], R2 ;  /* 0x000004020f007388 */ /* 0x0003e80000000800 */
[----:B------:R1:W-:Y:S04]  /*3c10*/  STS [R15+0x8], R2 ;  /* 0x000008020f007388 */ /* 0x0003e80000000800 */
[----:B------:R1:W-:Y:S04]  /*3c20*/  STS [R15+0xc], R2 ;  /* 0x00000c020f007388 */ /* 0x0003e80000000800 */
.L_x_149:
[----:B------:R-:W-:Y:S05]  /*3c30*/  BRA.U !UP2, `(.L_x_148) ;  /* 0x000000010a4c7547 */ /* 0x000fea000b800000 */
[----:B------:R-:W-:Y:S02]  /*3c40*/  UISETP.NE.AND UP1, UPT, UR30, URZ, UPT ;  /* 0x000000ff1e00728c */ /* 0x000fe4000bf25270 */
[----:B------:R-:W-:-:S06]  /*3c50*/  UISETP.NE.AND UP2, UPT, UR11, URZ, UPT ;  /* 0x000000ff0b00728c */ /* 0x000fcc000bf45270 */
[----:B------:R-:W-:Y:S01]  /*3c60*/  PLOP3.LUT P1, PT, PT, PT, UP2, 0x80, 0x8 ;  /* 0x000000000008781c */ /* 0x000fe20003f2f028 */
[----:B------:R-:W-:-:S12]  /*3c70*/  BRA.U !UP1, `(.L_x_150) ;  /* 0x0000000109207547 */ /* 0x000fd8000b800000 */
[----:B01----:R-:W-:Y:S01]  /*3c80*/  IMAD R15, R3, R8, UR6 ;  /* 0x00000006030f7e24 */ /* 0x003fe2000f8e0208 */
[----:B------:R-:W-:Y:S01]  /*3c90*/  FSETP.GT.AND P0, PT, R2, UR7, PT ;  /* 0x0000000702007c0b */ /* 0x000fe2000bf04000 */
[----:B------:R-:W-:-:S03]  /*3ca0*/  UIADD3 UR6, UPT, UPT, UR6, 0x2, URZ ;  /* 0x0000000206067890 */ /* 0x000fc6000fffe0ff */
[----:B------:R-:W-:Y:S02]  /*3cb0*/  LEA R15, R15, UR31, 0x2 ;  /* 0x0000001f0f0f7c11 */ /* 0x000fe4000f8e10ff */
[----:B------:R-:W-:-:S03]  /*3cc0*/  FSEL R16, R2, UR7, P0 ;  /* 0x0000000702107c08 */ /* 0x000fc60008000000 */
[----:B------:R2:W-:Y:S01]  /*3cd0*/  STS [R15], R2 ;  /* 0x000000020f007388 */ /* 0x0005e20000000800 */
[----:B------:R-:W-:-:S03]  /*3ce0*/  R2UR UR7, R16 ;  /* 0x00000000100772ca */ /* 0x000fc600000e0000 */
[----:B------:R2:W-:-:S12]  /*3cf0*/  STS [R15+0x4], R2 ;  /* 0x000004020f007388 */ /* 0x0005d80000000800 */
.L_x_150:
[----:B012---:R-:W-:Y:S01]  /*3d00*/  @P1 IMAD R15, R3, R8, UR6 ;  /* 0x00000006030f1e24 */ /* 0x007fe2000f8e0208 */
[----:B------:R-:W-:-:S04]  /*3d10*/  @P1 FSETP.GT.AND P0, PT, R2, UR7, PT ;  /* 0x0000000702001c0b */ /* 0x000fc8000bf04000 */
[----:B------:R-:W-:Y:S02]  /*3d20*/  @P1 LEA R15, R15, UR31, 0x2 ;  /* 0x0000001f0f0f1c11 */ /* 0x000fe4000f8e10ff */
[----:B------:R-:W-:-:S03]  /*3d30*/  @P1 FSEL R16, R2, UR7, P0 ;  /* 0x0000000702101c08 */ /* 0x000fc60008000000 */
[----:B------:R2:W-:Y:S01]  /*3d40*/  @P1 STS [R15], R2 ;  /* 0x000000020f001388 */ /* 0x0005e20000000800 */
[----:B------:R-:W-:-:S13]  /*3d50*/  @P1 R2UR UR6, R16 ;  /* 0x00000000100612ca */ /* 0x000fda00000e0000 */
[----:B--2---:R-:W-:-:S05]  /*3d60*/  @UP2 UMOV UR7, UR6 ;  /* 0x0000000600072c82 */ /* 0x004fca0008000000 */
.L_x_148:
[----:B------:R-:W-:Y:S01]  /*3d70*/  UISETP.GE.U32.AND UP1, UPT, UR21, 0x7, UPT ;  /* 0x000000071500788c */ /* 0x000fe2000bf26070 */
[----:B01----:R-:W-:Y:S01]  /*3d80*/  HFMA2 R15, -RZ, RZ, 0, 0 ;  /* 0x00000000ff0f7431 */ /* 0x003fe200000001ff */
[----:B------:R-:W-:-:S07]  /*3d90*/  UMOV UR6, URZ ;  /* 0x000000ff00067c82 */ /* 0x000fce0008000000 */
[----:B------:R-:W-:Y:S05]  /*3da0*/  BRA.U !UP1, `(.L_x_151) ;  /* 0x0000000509407547 */ /* 0x000fea000b800000 */
[----:B------:R-:W-:Y:S01]  /*3db0*/  MOV R15, RZ ;  /* 0x000000ff000f7202 */ /* 0x000fe20000000f00 */
[----:B------:R-:W-:-:S06]  /*3dc0*/  UMOV UR6, URZ ;  /* 0x000000ff00067c82 */ /* 0x000fcc0008000000 */
.L_x_152:
[----:B-1----:R-:W-:Y:S01]  /*3dd0*/  IMAD R16, R3, R8, UR6 ;  /* 0x0000000603107e24 */ /* 0x002fe2000f8e0208 */
        /* <DEDUP_REMOVED lines=10> */
[----:B0-----:R-:W-:-:S03]  /*3e80*/  FADD R22, R21, -UR7 ;  /* 0x8000000715167e21 */ /* 0x001fc60008000000 */
[----:B------:R-:W0:Y:S01]  /*3e90*/  LDS R21, [R16+0x1c] ;  /* 0x00001c0010157984 */ /* 0x000e220000000800 */
[----:B------:R-:W-:Y:S01]  /*3ea0*/  FMUL R22, R22, 1.4426950216293334961 ;  /* 0x3fb8aa3b16167820 */ /* 0x000fe20000400000 */
[----:B-1----:R-:W-:Y:S01]  /*3eb0*/  FADD R17, R17, -UR7 ;  /* 0x8000000711117e21 */ /* 0x002fe20008000000 */
[----:B--2---:R-:W-:-:S03]  /*3ec0*/  FADD R23, R23, -UR7 ;  /* 0x8000000717177e21 */ /* 0x004fc60008000000 */
[----:B------:R-:W-:Y:S01]  /*3ed0*/  FSETP.GEU.AND P6, PT, R22, -126, PT ;  /* 0xc2fc00001600780b */ /* 0x000fe20003fce000 */
[----:B------:R-:W-:Y:S01]  /*3ee0*/  FMUL R25, R17, 1.4426950216293334961 ;  /* 0x3fb8aa3b11197820 */ /* 0x000fe20000400000 */
[----:B---3--:R-:W-:Y:S01]  /*3ef0*/  FADD R20, R20, -UR7 ;  /* 0x8000000714147e21 */ /* 0x008fe20008000000 */
[----:B------:R-:W-:-:S03]  /*3f00*/  FMUL R23, R23, 1.4426950216293334961 ;  /* 0x3fb8aa3b17177820 */ /* 0x000fc60000400000 */
[----:B------:R-:W-:Y:S01]  /*3f10*/  FSETP.GEU.AND P3, PT, R25, -126, PT ;  /* 0xc2fc00001900780b */ /* 0x000fe20003f6e000 */
[----:B----4-:R-:W-:Y:S01]  /*3f20*/  FADD R24, R24, -UR7 ;  /* 0x8000000718187e21 */ /* 0x010fe20008000000 */
[----:B------:R-:W-:Y:S01]  /*3f30*/  FSETP.GEU.AND P5, PT, R23, -126, PT ;  /* 0xc2fc00001700780b */ /* 0x000fe20003fae000 */
[----:B------:R-:W-:Y:S02]  /*3f40*/  FADD R19, R19, -UR7 ;  /* 0x8000000713137e21 */ /* 0x000fe40008000000 */
[----:B------:R-:W-:Y:S02]  /*3f50*/  FMUL R24, R24, 1.4426950216293334961 ;  /* 0x3fb8aa3b18187820 */ /* 0x000fe40000400000 */
[----:B------:R-:W-:Y:S01]  /*3f60*/  @!P6 FMUL R22, R22, 0.5 ;  /* 0x3f0000001616e820 */ /* 0x000fe20000400000 */
[----:B------:R-:W-:Y:S01]  /*3f70*/  FADD R28, R18, -UR7 ;  /* 0x80000007121c7e21 */ /* 0x000fe20008000000 */
[----:B------:R-:W-:Y:S02]  /*3f80*/  FMUL R18, R20, 1.4426950216293334961 ;  /* 0x3fb8aa3b14127820 */ /* 0x000fe40000400000 */
[----:B------:R-:W1:Y:S01]  /*3f90*/  MUFU.EX2 R17, R22 ;  /* 0x0000001600117308 */ /* 0x000e620000000800 */
[----:B------:R-:W-:Y:S01]  /*3fa0*/  FMUL R26, R19, 1.4426950216293334961 ;  /* 0x3fb8aa3b131a7820 */ /* 0x000fe20000400000 */
[----:B------:R-:W-:Y:S01]  /*3fb0*/  FMUL R28, R28, 1.4426950216293334961 ;  /* 0x3fb8aa3b1c1c7820 */ /* 0x000fe20000400000 */
[----:B------:R-:W-:Y:S01]  /*3fc0*/  FSETP.GEU.AND P4, PT, R24, -126, PT ;  /* 0xc2fc00001800780b */ /* 0x000fe20003f8e000 */
[----:B------:R-:W-:Y:S01]  /*3fd0*/  @!P3 FMUL R25, R25, 0.5 ;  /* 0x3f0000001919b820 */ /* 0x000fe20000400000 */
[----:B------:R-:W-:Y:S01]  /*3fe0*/  FSETP.GEU.AND P1, PT, R18, -126, PT ;  /* 0xc2fc00001200780b */ /* 0x000fe20003f2e000 */
[----:B------:R-:W-:Y:S01]  /*3ff0*/  @!P5 FMUL R23, R23, 0.5 ;  /* 0x3f0000001717d820 */ /* 0x000fe20000400000 */
[----:B------:R-:W-:-:S02]  /*4000*/  FSETP.GEU.AND P2, PT, R26, -126, PT ;  /* 0xc2fc00001a00780b */ /* 0x000fc40003f4e000 */
[----:B------:R-:W-:Y:S01]  /*4010*/  FSETP.GEU.AND P0, PT, R28, -126, PT ;  /* 0xc2fc00001c00780b */ /* 0x000fe20003f0e000 */
[----:B------:R-:W2:Y:S01]  /*4020*/  MUFU.EX2 R19, R23 ;  /* 0x0000001700137308 */ /* 0x000ea20000000800 */
[----:B0-----:R-:W-:Y:S01]  /*4030*/  FADD R21, R21, -UR7 ;  /* 0x8000000715157e21 */ /* 0x001fe20008000000 */
[----:B-1----:R-:W-:-:S06]  /*4040*/  @!P6 FMUL R17, R17, R17 ;  /* 0x000000111111e220 */ /* 0x002fcc0000400000 */
[----:B------:R-:W-:Y:S01]  /*4050*/  @!P1 FMUL R18, R18, 0.5 ;  /* 0x3f00000012129820 */ /* 0x000fe20000400000 */
[----:B------:R-:W-:Y:S01]  /*4060*/  @!P4 FMUL R24, R24, 0.5 ;  /* 0x3f0000001818c820 */ /* 0x000fe20000400000 */
[----:B------:R-:W-:Y:S01]  /*4070*/  FMUL R21, R21, 1.4426950216293334961 ;  /* 0x3fb8aa3b15157820 */ /* 0x000fe20000400000 */
[----:B------:R-:W-:Y:S01]  /*4080*/  @!P2 FMUL R26, R26, 0.5 ;  /* 0x3f0000001a1aa820 */ /* 0x000fe20000400000 */
[----:B------:R-:W-:Y:S01]  /*4090*/  @!P0 FMUL R28, R28, 0.5 ;  /* 0x3f0000001c1c8820 */ /* 0x000fe20000400000 */
[----:B------:R-:W0:Y:S01]  /*40a0*/  MUFU.EX2 R27, R24 ;  /* 0x00000018001b7308 */ /* 0x000e220000000800 */
[----:B------:R-:W-:Y:S01]  /*40b0*/  FADD R20, R17, R15 ;  /* 0x0000000f11147221 */ /* 0x000fe20000000000 */
[----:B------:R-:W-:Y:S01]  /*40c0*/  FSETP.GEU.AND P6, PT, R21, -126, PT ;  /* 0xc2fc00001500780b */ /* 0x000fe20003fce000 */
[----:B------:R1:W-:Y:S01]  /*40d0*/  STS [R16], R17 ;  /* 0x0000001110007388 */ /* 0x0003e20000000800 */
[----:B--2---:R-:W-:-:S04]  /*40e0*/  @!P5 FMUL R19, R19, R19 ;  /* 0x000000131313d220 */ /* 0x004fc80000400000 */
[----:B------:R-:W2:Y:S01]  /*40f0*/  MUFU.EX2 R25, R25 ;  /* 0x0000001900197308 */ /* 0x000ea20000000800 */
[----:B------:R-:W-:Y:S01]  /*4100*/  FADD R20, R20, R19 ;  /* 0x0000001314147221 */ /* 0x000fe20000000000 */
[----:B------:R1:W-:Y:S05]  /*4110*/  STS [R16+0x4], R19 ;  /* 0x0000041310007388 */ /* 0x0003ea0000000800 */
[----:B------:R-:W-:Y:S01]  /*4120*/  @!P6 FMUL R21, R21, 0.5 ;  /* 0x3f0000001515e820 */ /* 0x000fe20000400000 */
[----:B------:R-:W3:Y:S01]  /*4130*/  MUFU.EX2 R29, R26 ;  /* 0x0000001a001d7308 */ /* 0x000ee20000000800 */
[----:B0-----:R-:W-:-:S04]  /*4140*/  @!P4 FMUL R27, R27, R27 ;  /* 0x0000001b1b1bc220 */ /* 0x001fc80000400000 */
[----:B------:R-:W-:Y:S01]  /*4150*/  FADD R20, R20, R27 ;  /* 0x0000001b14147221 */ /* 0x000fe20000000000 */
[----:B------:R1:W-:Y:S02]  /*4160*/  STS [R16+0x8], R27 ;  /* 0x0000081b10007388 */ /* 0x0003e40000000800 */
[----:B------:R-:W0:Y:S01]  /*4170*/  MUFU.EX2 R18, R18 ;  /* 0x0000001200127308 */ /* 0x000e220000000800 */
[----:B--2---:R-:W-:-:S04]  /*4180*/  @!P3 FMUL R25, R25, R25 ;  /* 0x000000191919b220 */ /* 0x004fc80000400000 */
[----:B------:R-:W-:Y:S01]  /*4190*/  FADD R20, R20, R25 ;  /* 0x0000001914147221 */ /* 0x000fe20000000000 */
[----:B------:R1:W-:Y:S02]  /*41a0*/  STS [R16+0xc], R25 ;  /* 0x00000c1910007388 */ /* 0x0003e40000000800 */
[----:B------:R-:W2:Y:S01]  /*41b0*/  MUFU.EX2 R23, R28 ;  /* 0x0000001c00177308 */ /* 0x000ea20000000800 */
[----:B---3--:R-:W-:-:S04]  /*41c0*/  @!P2 FMUL R29, R29, R29 ;  /* 0x0000001d1d1da220 */ /* 0x008fc80000400000 */
[----:B------:R-:W-:Y:S01]  /*41d0*/  FADD R15, R20, R29 ;  /* 0x0000001d140f7221 */ /* 0x000fe20000000000 */
[----:B------:R1:W-:Y:S02]  /*41e0*/  STS [R16+0x10], R29 ;  /* 0x0000101d10007388 */ /* 0x0003e40000000800 */
[----:B------:R-:W3:Y:S01]  /*41f0*/  MUFU.EX2 R21, R21 ;  /* 0x0000001500157308 */ /* 0x000ee20000000800 */
[----:B0-----:R-:W-:-:S04]  /*4200*/  @!P1 FMUL R18, R18, R18 ;  /* 0x0000001212129220 */ /* 0x001fc80000400000 */
[----:B------:R-:W-:Y:S01]  /*4210*/  FADD R20, R15, R18 ;  /* 0x000000120f147221 */ /* 0x000fe20000000000 */
[----:B------:R1:W-:Y:S01]  /*4220*/  STS [R16+0x14], R18 ;  /* 0x0000141210007388 */ /* 0x0003e20000000800 */
[----:B--2---:R-:W-:-:S04]  /*4230*/  @!P0 FMUL R23, R23, R23 ;  /* 0x0000001717178220 */ /* 0x004fc80000400000 */
[----:B------:R-:W-:Y:S01]  /*4240*/  FADD R20, R20, R23 ;  /* 0x0000001714147221 */ /* 0x000fe20000000000 */
[----:B------:R1:W-:Y:S01]  /*4250*/  STS [R16+0x18], R23 ;  /* 0x0000181710007388 */ /* 0x0003e20000000800 */
[----:B---3--:R-:W-:-:S04]  /*4260*/  @!P6 FMUL R21, R21, R21 ;  /* 0x000000151515e220 */ /* 0x008fc80000400000 */
[----:B------:R-:W-:Y:S01]  /*4270*/  FADD R15, R20, R21 ;  /* 0x00000015140f7221 */ /* 0x000fe20000000000 */
[----:B------:R1:W-:Y:S01]  /*4280*/  STS [R16+0x1c], R21 ;  /* 0x00001c1510007388 */ /* 0x0003e20000000800 */
[----:B------:R-:W-:Y:S05]  /*4290*/  BRA.U UP1, `(.L_x_152) ;  /* 0xfffffff901cc7547 */ /* 0x000fea000b83ffff */
[----:B------:R-:W-:-:S05]  /*42a0*/  UMOV UR6, UR8 ;  /* 0x0000000800067c82 */ /* 0x000fca0008000000 */
.L_x_151:
[----:B------:R-:W-:Y:S05]  /*42b0*/  BRA.U !UP0, `(.L_x_153) ;  /* 0x00000005083c7547 */ /* 0x000fea000b800000 */
[----:B------:R-:W-:Y:S02]  /*42c0*/  UISETP.GE.U32.AND UP0, UPT, UR26, 0x3, UPT ;  /* 0x000000031a00788c */ /* 0x000fe4000bf06070 */
[----:B------:R-:W-:-:S07]  /*42d0*/  UISETP.NE.AND UP1, UPT, UR19, URZ, UPT ;  /* 0x000000ff1300728c */ /* 0x000fce000bf25270 */
[----:B------:R-:W-:Y:S05]  /*42e0*/  BRA.U !UP0, `(.L_x_154) ;  /* 0x00000001089c7547 */ /* 0x000fea000b800000 */
[----:B-1----:R-:W-:Y:S01]  /*42f0*/  IMAD R16, R3, R8, UR6 ;  /* 0x0000000603107e24 */ /* 0x002fe2000f8e0208 */
[----:B------:R-:W-:-:S04]  /*4300*/  UIADD3 UR6, UPT, UPT, UR6, 0x4, URZ ;  /* 0x0000000406067890 */ /* 0x000fc8000fffe0ff */
[----:B------:R-:W-:-:S05]  /*4310*/  LEA R16, R16, UR31, 0x2 ;  /* 0x0000001f10107c11 */ /* 0x000fca000f8e10ff */
[----:B------:R-:W0:Y:S04]  /*4320*/  LDS R18, [R16+0x4] ;  /* 0x0000040010127984 */ /* 0x000e280000000800 */
[----:B------:R-:W1:Y:S04]  /*4330*/  LDS R19, [R16+0x8] ;  /* 0x0000080010137984 */ /* 0x000e680000000800 */
[----:B------:R-:W2:Y:S04]  /*4340*/  LDS R17, [R16] ;  /* 0x0000000010117984 */ /* 0x000ea80000000800 */
[----:B------:R-:W3:Y:S01]  /*4350*/  LDS R21, [R16+0xc] ;  /* 0x00000c0010157984 */ /* 0x000ee20000000800 */
[----:B0-----:R-:W-:Y:S01]  /*4360*/  FADD R18, R18, -UR7 ;  /* 0x8000000712127e21 */ /* 0x001fe20008000000 */
[----:B-1----:R-:W-:-:S03]  /*4370*/  FADD R20, R19, -UR7 ;  /* 0x8000000713147e21 */ /* 0x002fc60008000000 */
[----:B------:R-:W-:Y:S01]  /*4380*/  FMUL R19, R18, 1.4426950216293334961 ;  /* 0x3fb8aa3b12137820 */ /* 0x000fe20000400000 */
[----:B--2---:R-:W-:-:S04]  /*4390*/  FADD R17, R17, -UR7 ;  /* 0x8000000711117e21 */ /* 0x004fc80008000000 */
[----:B------:R-:W-:Y:S01]  /*43a0*/  FSETP.GEU.AND P1, PT, R19, -126, PT ;  /* 0xc2fc00001300780b */ /* 0x000fe20003f2e000 */
[----:B---3--:R-:W-:Y:S01]  /*43b0*/  FADD R18, R21, -UR7 ;  /* 0x8000000715127e21 */ /* 0x008fe20008000000 */
[----:B------:R-:W-:Y:S01]  /*43c0*/  FMUL R17, R17, 1.4426950216293334961 ;  /* 0x3fb8aa3b11117820 */ /* 0x000fe20000400000 */
[----:B------:R-:W-:Y:S02]  /*43d0*/  FMUL R21, R20, 1.4426950216293334961 ;  /* 0x3fb8aa3b14157820 */ /* 0x000fe40000400000 */
[----:B------:R-:W-:Y:S02]  /*43e0*/  FMUL R23, R18, 1.4426950216293334961 ;  /* 0x3fb8aa3b12177820 */ /* 0x000fe40000400000 */
[----:B------:R-:W-:Y:S02]  /*43f0*/  FSETP.GEU.AND P0, PT, R17, -126, PT ;  /* 0xc2fc00001100780b */ /* 0x000fe40003f0e000 */
[----:B------:R-:W-:Y:S02]  /*4400*/  FSETP.GEU.AND P2, PT, R21, -126, PT ;  /* 0xc2fc00001500780b */ /* 0x000fe40003f4e000 */
[----:B------:R-:W-:-:S02]  /*4410*/  FSETP.GEU.AND P3, PT, R23, -126, PT ;  /* 0xc2fc00001700780b */ /* 0x000fc40003f6e000 */
[----:B------:R-:W-:-:S04]  /*4420*/  @!P1 FMUL R19, R19, 0.5 ;  /* 0x3f00000013139820 */ /* 0x000fc80000400000 */
[----:B------:R-:W0:Y:S03]  /*4430*/  MUFU.EX2 R20, R19 ;  /* 0x0000001300147308 */ /* 0x000e260000000800 */
[----:B------:R-:W-:Y:S02]  /*4440*/  @!P0 FMUL R17, R17, 0.5 ;  /* 0x3f00000011118820 */ /* 0x000fe40000400000 */
[----:B------:R-:W-:Y:S02]  /*4450*/  @!P2 FMUL R21, R21, 0.5 ;  /* 0x3f0000001515a820 */ /* 0x000fe40000400000 */
[----:B------:R-:W-:Y:S01]  /*4460*/  @!P3 FMUL R23, R23, 0.5 ;  /* 0x3f0000001717b820 */ /* 0x000fe20000400000 */
[----:B------:R-:W1:Y:S08]  /*4470*/  MUFU.EX2 R18, R17 ;  /* 0x0000001100127308 */ /* 0x000e700000000800 */
[----:B------:R-:W2:Y:S01]  /*4480*/  MUFU.EX2 R22, R21 ;  /* 0x0000001500167308 */ /* 0x000ea20000000800 */
[----:B0-----:R-:W-:-:S05]  /*4490*/  @!P1 FMUL R20, R20, R20 ;  /* 0x0000001414149220 */ /* 0x001fca0000400000 */
[----:B------:R0:W-:Y:S02]  /*44a0*/  STS [R16+0x4], R20 ;  /* 0x0000041410007388 */ /* 0x0001e40000000800 */
[----:B------:R-:W3:Y:S01]  /*44b0*/  MUFU.EX2 R24, R23 ;  /* 0x0000001700187308 */ /* 0x000ee20000000800 */
[----:B-1----:R-:W-:-:S04]  /*44c0*/  @!P0 FMUL R18, R18, R18 ;  /* 0x0000001212128220 */ /* 0x002fc80000400000 */
[----:B------:R-:W-:Y:S01]  /*44d0*/  FADD R15, R15, R18 ;  /* 0x000000120f0f7221 */ /* 0x000fe20000000000 */
[----:B------:R0:W-:Y:S01]  /*44e0*/  STS [R16], R18 ;  /* 0x0000001210007388 */ /* 0x0001e20000000800 */
[----:B--2---:R-:W-:Y:S02]  /*44f0*/  @!P2 FMUL R22, R22, R22 ;  /* 0x000000161616a220 */ /* 0x004fe40000400000 */
[----:B------:R-:W-:-:S03]  /*4500*/  FADD R15, R15, R20 ;  /* 0x000000140f0f7221 */ /* 0x000fc60000000000 */
[----:B------:R0:W-:Y:S01]  /*4510*/  STS [R16+0x8], R22 ;  /* 0x0000081610007388 */ /* 0x0001e20000000800 */
[----:B------:R-:W-:Y:S01]  /*4520*/  FADD R15, R15, R22 ;  /* 0x000000160f0f7221 */ /* 0x000fe20000000000 */
[----:B---3--:R-:W-:-:S04]  /*4530*/  @!P3 FMUL R24, R24, R24 ;  /* 0x000000181818b220 */ /* 0x008fc80000400000 */
[----:B------:R-:W-:Y:S01]  /*4540*/  FADD R15, R15, R24 ;  /* 0x000000180f0f7221 */ /* 0x000fe20000000000 */
[----:B------:R0:W-:Y:S06]  /*4550*/  STS [R16+0xc], R24 ;  /* 0x00000c1810007388 */ /* 0x0001ec0000000800 */
.L_x_154:
[----:B------:R-:W-:Y:S05]  /*4560*/  BRA.U !UP1, `(.L_x_153) ;  /* 0x0000000109907547 */ /* 0x000fea000b800000 */
[----:B------:R-:W-:Y:S02]  /*4570*/  UISETP.NE.AND UP0, UPT, UR30, URZ, UPT ;  /* 0x000000ff1e00728c */ /* 0x000fe4000bf05270 */
[----:B------:R-:W-:-:S07]  /*4580*/  UISETP.NE.AND UP1, UPT, UR11, URZ, UPT ;  /* 0x000000ff0b00728c */ /* 0x000fce000bf25270 */
[----:B------:R-:W-:Y:S05]  /*4590*/  BRA.U !UP0, `(.L_x_155) ;  /* 0x0000000108547547 */ /* 0x000fea000b800000 */
[----:B01----:R-:W-:Y:S01]  /*45a0*/  IMAD R16, R3, R8, UR6 ;  /* 0x0000000603107e24 */ /* 0x003fe2000f8e0208 */
[----:B------:R-:W-:-:S04]  /*45b0*/  UIADD3 UR6, UPT, UPT, UR6, 0x2, URZ ;  /* 0x0000000206067890 */ /* 0x000fc8000fffe0ff */
[----:B------:R-:W-:-:S05]  /*45c0*/  LEA R19, R16, UR31, 0x2 ;  /* 0x0000001f10137c11 */ /* 0x000fca000f8e10ff */
[----:B------:R-:W0:Y:S04]  /*45d0*/  LDS R16, [R19] ;  /* 0x0000000013107984 */ /* 0x000e280000000800 */
[----:B------:R-:W1:Y:S01]  /*45e0*/  LDS R17, [R19+0x4] ;  /* 0x0000040013117984 */ /* 0x000e620000000800 */
[----:B0-----:R-:W-:Y:S01]  /*45f0*/  FADD R16, R16, -UR7 ;  /* 0x8000000710107e21 */ /* 0x001fe20008000000 */
[----:B-1----:R-:W-:-:S03]  /*4600*/  FADD R17, R17, -UR7 ;  /* 0x8000000711117e21 */ /* 0x002fc60008000000 */
        /* <DEDUP_REMOVED lines=14> */
.L_x_155:
[----:B------:R-:W-:Y:S05]  /*46f0*/  BRA.U !UP1, `(.L_x_153) ;  /* 0x00000001092c7547 */ /* 0x000fea000b800000 */
[----:B------:R-:W-:-:S05]  /*4700*/  IMAD R8, R3, R8, UR6 ;  /* 0x0000000603087e24 */ /* 0x000fca000f8e0208 */
[----:B------:R-:W-:-:S05]  /*4710*/  LEA R8, R8, UR31, 0x2 ;  /* 0x0000001f08087c11 */ /* 0x000fca000f8e10ff */
[----:B01----:R-:W0:Y:S02]  /*4720*/  LDS R16, [R8] ;  /* 0x0000000008107984 */ /* 0x003e240000000800 */
[----:B0-----:R-:W-:-:S04]  /*4730*/  FADD R16, R16, -UR7 ;  /* 0x8000000710107e21 */ /* 0x001fc80008000000 */
[----:B------:R-:W-:-:S05]  /*4740*/  FMUL R16, R16, 1.4426950216293334961 ;  /* 0x3fb8aa3b10107820 */ /* 0x000fca0000400000 */
[----:B------:R-:W-:-:S13]  /*4750*/  FSETP.GEU.AND P0, PT, R16, -126, PT ;  /* 0xc2fc00001000780b */ /* 0x000fda0003f0e000 */
[----:B------:R-:W-:-:S04]  /*4760*/  @!P0 FMUL R16, R16, 0.5 ;  /* 0x3f00000010108820 */ /* 0x000fc80000400000 */
[----:B------:R-:W0:Y:S02]  /*4770*/  MUFU.EX2 R17, R16 ;  /* 0x0000001000117308 */ /* 0x000e240000000800 */
[----:B0-----:R-:W-:-:S04]  /*4780*/  @!P0 FMUL R17, R17, R17 ;  /* 0x0000001111118220 */ /* 0x001fc80000400000 */
[----:B------:R-:W-:Y:S01]  /*4790*/  FADD R15, R15, R17 ;  /* 0x000000110f0f7221 */ /* 0x000fe20000000000 */
[----:B------:R3:W-:Y:S06]  /*47a0*/  STS [R8], R17 ;  /* 0x0000001108007388 */ /* 0x0007ec0000000800 */
.L_x_153:
[C---:B---3-5:R-:W-:Y:S01]  /*47b0*/  FMNMX R8, R9.reuse, UR7, !PT ;  /* 0x0000000709087c09 */ /* 0x068fe2000f800000 */
[----:B------:R-:W3:Y:S04]  /*47c0*/  LDCU UR6, c[0x0][0x3a4] ;  /* 0x00007480ff0677ac */ /* 0x000ee80008000800 */
[----:B01----:R-:W-:Y:S01]  /*47d0*/  FADD R16, -R8, UR7 ;  /* 0x0000000708107e21 */ /* 0x003fe20008000100 */
[----:B------:R-:W-:Y:S01]  /*47e0*/  FADD R9, R9, -R8 ;  /* 0x8000000809097221 */ /* 0x000fe20000000000 */
[----:B------:R0:W-:Y:S01]  /*47f0*/  STG.E desc[UR14][R10.64], R8 ;  /* 0x000000080a007986 */ /* 0x0001e2000c10190e */
[----:B------:R-:W-:Y:S01]  /*4800*/  UIADD3 UR5, UPT, UPT, UR5, 0x1, URZ ;  /* 0x0000000105057890 */ /* 0x000fe2000fffe0ff */
[----:B------:R-:W-:Y:S01]  /*4810*/  FMUL R16, R16, 1.4426950216293334961 ;  /* 0x3fb8aa3b10107820 */ /* 0x000fe20000400000 */
[----:B------:R-:W-:-:S04]  /*4820*/  FMUL R9, R9, 1.4426950216293334961 ;  /* 0x3fb8aa3b09097820 */ /* 0x000fc80000400000 */
[----:B------:R-:W-:Y:S02]  /*4830*/  FSETP.GEU.AND P1, PT, R16, -126, PT ;  /* 0xc2fc00001000780b */ /* 0x000fe40003f2e000 */
[----:B------:R-:W-:Y:S01]  /*4840*/  FSETP.GEU.AND P0, PT, R9, -126, PT ;  /* 0xc2fc00000900780b */ /* 0x000fe20003f0e000 */
[----:B---3--:R-:W-:-:S10]  /*4850*/  UISETP.NE.AND UP0, UPT, UR5, UR6, UPT ;  /* 0x000000060500728c */ /* 0x008fd4000bf05270 */
[----:B------:R-:W-:Y:S02]  /*4860*/  @!P1 FMUL R16, R16, 0.5 ;  /* 0x3f00000010109820 */ /* 0x000fe40000400000 */
[----:B------:R-:W-:Y:S02]  /*4870*/  @!P0 FMUL R9, R9, 0.5 ;  /* 0x3f00000009098820 */ /* 0x000fe40000400000 */
[----:B--2---:R-:W1:Y:S08]  /*4880*/  MUFU.EX2 R18, R16 ;  /* 0x0000001000127308 */ /* 0x004e700000000800 */
[----:B------:R-:W2:Y:S01]  /*4890*/  MUFU.EX2 R17, R9 ;  /* 0x0000000900117308 */ /* 0x000ea20000000800 */
[----:B-1----:R-:W-:-:S04]  /*48a0*/  @!P1 FMUL R18, R18, R18 ;  /* 0x0000001212129220 */ /* 0x002fc80000400000 */
[----:B------:R-:W-:Y:S01]  /*48b0*/  FMUL R15, R18, R15 ;  /* 0x0000000f120f7220 */ /* 0x000fe20000400000 */
[----:B--2---:R-:W-:-:S04]  /*48c0*/  @!P0 FMUL R17, R17, R17 ;  /* 0x0000001111118220 */ /* 0x004fc80000400000 */
[----:B------:R-:W-:-:S05]  /*48d0*/  FFMA R15, R14, R17, R15 ;  /* 0x000000110e0f7223 */ /* 0x000fca000000000f */
[----:B------:R0:W-:Y:S01]  /*48e0*/  STG.E desc[UR14][R12.64], R15 ;  /* 0x0000000f0c007986 */ /* 0x0001e2000c10190e */
[----:B------:R-:W-:Y:S05]  /*48f0*/  BRA.U !UP0, `(.L_x_110) ;  /* 0x00000015088c7547 */ /* 0x000fea000b800000 */
[----:B------:R-:W-:Y:S05]  /*4900*/  BRA `(.L_x_156) ;  /* 0xfffffff000107947 */ /* 0x000fea000383ffff */
.L_x_145:
[----:B------:R-:W-:Y:S01]  /*4910*/  UISETP.GE.U32.AND UP0, UPT, UR7, 0x8, UPT ;  /* 0x000000080700788c */ /* 0x000fe2000bf06070 */
[----:B------:R-:W-:-:S08]  /*4920*/  UMOV UR5, URZ ;  /* 0x000000ff00057c82 */ /* 0x000fd00008000000 */
[----:B------:R-:W-:Y:S05]  /*4930*/  BRA.U !UP0, `(.L_x_157) ;  /* 0x0000000908c87547 */ /* 0x000fea000b800000 */
[----:B01----:R-:W0:Y:S01]  /*4940*/  LDC R13, c[0x0][0x3ac] ;  /* 0x0000eb00ff0d7b82 */ /* 0x003e220000000800 */
[----:B------:R-:W-:-:S07]  /*4950*/  UMOV UR5, URZ ;  /* 0x000000ff00057c82 */ /* 0x000fce0008000000 */
[----:B------:R-:W1:Y:S08]  /*4960*/  LDC.64 R8, c[0x0][0x3c0] ;  /* 0x0000f000ff087b82 */ /* 0x000e700000000a00 */
[----:B------:R-:W2:Y:S02]  /*4970*/  LDC.64 R10, c[0x0][0x3b8] ;  /* 0x0000ee00ff0a7b82 */ /* 0x000ea40000000a00 */
.L_x_158:
[----:B0---4-:R-:W-:-:S04]  /*4980*/  IMAD R19, R13, UR5, R4 ;  /* 0x000000050d137c24 */ /* 0x011fc8000f8e0204 */
[----:B-1----:R-:W-:-:S05]  /*4990*/  IMAD.WIDE R16, R19, 0x4, R8 ;  /* 0x0000000413107825 */ /* 0x002fca00078e0208 */
[----:B------:R-:W3:Y:S01]  /*49a0*/  LDG.E R12, desc[UR14][R16.64] ;  /* 0x0000000e100c7981 */ /* 0x000ee2000c1e1900 */
[----:B--2---:R-:W-:-:S05]  /*49b0*/  IMAD.WIDE R18, R19, 0x4, R10 ;  /* 0x0000000413127825 */ /* 0x004fca00078e020a */
[----:B------:R-:W2:Y:S01]  /*49c0*/  LDG.E R14, desc[UR14][R18.64] ;  /* 0x0000000e120e7981 */ /* 0x000ea2000c1e1900 */
[----:B---3--:R-:W-:-:S05]  /*49d0*/  FMNMX R23, R12, -INF , !PT ;  /* 0xff8000000c177809 */ /* 0x008fca0007800000 */
[----:B------:R-:W-:Y:S01]  /*49e0*/  FADD R15, -R23, -INF ;  /* 0xff800000170f7421 */ /* 0x000fe20000000100 */
[----:B------:R-:W-:Y:S01]  /*49f0*/  FADD R12, R12, -R23 ;  /* 0x800000170c0c7221 */ /* 0x000fe20000000000 */
[----:B------:R0:W-:Y:S02]  /*4a00*/  STG.E desc[UR14][R16.64], R23 ;  /* 0x0000001710007986 */ /* 0x0001e4000c10190e */
[----:B------:R-:W-:Y:S01]  /*4a10*/  FMUL R20, R15, 1.4426950216293334961 ;  /* 0x3fb8aa3b0f147820 */ /* 0x000fe20000400000 */
[----:B------:R-:W-:-:S04]  /*4a20*/  FMUL R12, R12, 1.4426950216293334961 ;  /* 0x3fb8aa3b0c0c7820 */ /* 0x000fc80000400000 */
[----:B------:R-:W-:Y:S02]  /*4a30*/  FSETP.GEU.AND P1, PT, R20, -126, PT ;  /* 0xc2fc00001400780b */ /* 0x000fe40003f2e000 */
[----:B------:R-:W-:-:S11]  /*4a40*/  FSETP.GEU.AND P0, PT, R12, -126, PT ;  /* 0xc2fc00000c00780b */ /* 0x000fd60003f0e000 */
[----:B------:R-:W-:Y:S02]  /*4a50*/  @!P1 FMUL R20, R20, 0.5 ;  /* 0x3f00000014149820 */ /* 0x000fe40000400000 */
[----:B------:R-:W-:Y:S02]  /*4a60*/  @!P0 FMUL R12, R12, 0.5 ;  /* 0x3f0000000c0c8820 */ /* 0x000fe40000400000 */
[----:B------:R-:W1:Y:S08]  /*4a70*/  MUFU.EX2 R21, R20 ;  /* 0x0000001400157308 */ /* 0x000e700000000800 */
[----:B------:R-:W3:Y:S01]  /*4a80*/  MUFU.EX2 R15, R12 ;  /* 0x0000000c000f7308 */ /* 0x000ee20000000800 */
[----:B-1----:R-:W-:-:S04]  /*4a90*/  @!P1 FMUL R21, R21, R21 ;  /* 0x0000001515159220 */ /* 0x002fc80000400000 */
[----:B------:R-:W-:Y:S01]  /*4aa0*/  FMUL R21, RZ, R21 ;  /* 0x00000015ff157220 */ /* 0x000fe20000400000 */
[----:B---3--:R-:W-:-:S04]  /*4ab0*/  @!P0 FMUL R15, R15, R15 ;  /* 0x0000000f0f0f8220 */ /* 0x008fc80000400000 */
[----:B--2---:R-:W-:Y:S01]  /*4ac0*/  FFMA R25, R14, R15, R21 ;  /* 0x0000000f0e197223 */ /* 0x004fe20000000015 */
[----:B------:R-:W-:-:S04]  /*4ad0*/  IMAD.WIDE R14, R13, 0x4, R16 ;  /* 0x000000040d0e7825 */ /* 0x000fc800078e0210 */
[----:B------:R1:W-:Y:S04]  /*4ae0*/  STG.E desc[UR14][R18.64], R25 ;  /* 0x0000001912007986 */ /* 0x0003e8000c10190e */
[----:B------:R-:W2:Y:S01]  /*4af0*/  LDG.E R22, desc[UR14][R14.64] ;  /* 0x0000000e0e167981 */ /* 0x000ea2000c1e1900 */
[----:B------:R-:W-:-:S05]  /*4b00*/  IMAD.WIDE R20, R13, 0x4, R18 ;  /* 0x000000040d147825 */ /* 0x000fca00078e0212 */
[----:B------:R-:W3:Y:S01]  /*4b10*/  LDG.E R24, desc[UR14][R20.64] ;  /* 0x0000000e14187981 */ /* 0x000ee2000c1e1900 */
[----:B--2---:R-:W-:-:S05]  /*4b20*/  FMNMX R27, R22, -INF , !PT ;  /* 0xff800000161b7809 */ /* 0x004fca0007800000 */
        /* <DEDUP_REMOVED lines=9> */
[----:B0-----:R-:W0:Y:S08]  /*4bc0*/  MUFU.EX2 R16, R12 ;  /* 0x0000000c00107308 */ /* 0x001e300000000800 */
[----:B------:R-:W4:Y:S01]  /*4bd0*/  MUFU.EX2 R17, R22 ;  /* 0x0000001600117308 */ /* 0x000f220000000800 */
[----:B0-----:R-:W-:-:S04]  /*4be0*/  @!P1 FMUL R16, R16, R16 ;  /* 0x0000001010109220 */ /* 0x001fc80000400000 */
[----:B-1----:R-:W-:Y:S01]  /*4bf0*/  FMUL R19, RZ, R16 ;  /* 0x00000010ff137220 */ /* 0x002fe20000400000 */
[----:B----4-:R-:W-:-:S04]  /*4c00*/  @!P0 FMUL R17, R17, R17 ;  /* 0x0000001111118220 */ /* 0x010fc80000400000 */
[----:B---3--:R-:W-:Y:S01]  /*4c10*/  FFMA R23, R24, R17, R19 ;  /* 0x0000001118177223 */ /* 0x008fe20000000013 */
[----:B------:R-:W-:-:S04]  /*4c20*/  IMAD.WIDE R16, R13, 0x4, R14 ;  /* 0x000000040d107825 */ /* 0x000fc800078e020e */
[----:B------:R0:W-:Y:S04]  /*4c30*/  STG.E desc[UR14][R20.64], R23 ;  /* 0x0000001714007986 */ /* 0x0001e8000c10190e */
[----:B------:R-:W3:Y:S01]  /*4c40*/  LDG.E R24, desc[UR14][R16.64] ;  /* 0x0000000e10187981 */ /* 0x000ee2000c1e1900 */
[----:B------:R-:W-:-:S05]  /*4c50*/  IMAD.WIDE R18, R13, 0x4, R20 ;  /* 0x000000040d127825 */ /* 0x000fca00078e0214 */
[----:B------:R-:W4:Y:S01]  /*4c60*/  LDG.E R12, desc[UR14][R18.64] ;  /* 0x0000000e120c7981 */ /* 0x000f22000c1e1900 */
        /* <DEDUP_REMOVED lines=10> */
[----:B--2---:R-:W2:Y:S08]  /*4d10*/  MUFU.EX2 R14, R22 ;  /* 0x00000016000e7308 */ /* 0x004eb00000000800 */
[----:B------:R-:W3:Y:S01]  /*4d20*/  MUFU.EX2 R15, R24 ;  /* 0x00000018000f7308 */ /* 0x000ee20000000800 */
[----:B--2---:R-:W-:-:S04]  /*4d30*/  @!P1 FMUL R14, R14, R14 ;  /* 0x0000000e0e0e9220 */ /* 0x004fc80000400000 */
[----:B0-----:R-:W-:Y:S01]  /*4d40*/  FMUL R21, RZ, R14 ;  /* 0x0000000eff157220 */ /* 0x001fe20000400000 */
[----:B---3--:R-:W-:-:S04]  /*4d50*/  @!P0 FMUL R15, R15, R15 ;  /* 0x0000000f0f0f8220 */ /* 0x008fc80000400000 */
[----:B----4-:R-:W-:Y:S01]  /*4d60*/  FFMA R23, R12, R15, R21 ;  /* 0x0000000f0c177223 */ /* 0x010fe20000000015 */
        /* <DEDUP_REMOVED lines=15> */
[----:B-1----:R-:W1:Y:S08]  /*4e60*/  MUFU.EX2 R16, R24 ;  /* 0x0000001800107308 */ /* 0x002e700000000800 */
[----:B------:R-:W4:Y:S01]  /*4e70*/  MUFU.EX2 R17, R12 ;  /* 0x0000000c00117308 */ /* 0x000f220000000800 */
[----:B-1----:R-:W-:-:S04]  /*4e80*/  @!P1 FMUL R16, R16, R16 ;  /* 0x0000001010109220 */ /* 0x002fc80000400000 */
[----:B0-----:R-:W-:Y:S01]  /*4e90*/  FMUL R19, RZ, R16 ;  /* 0x00000010ff137220 */ /* 0x001fe20000400000 */
        /* <DEDUP_REMOVED lines=70> */
[----:B------:R-:W-:Y:S02]  /*5300*/  ULOP3.LUT UR6, UR7, 0x7ffffff8, URZ, 0xc0, !UPT ;  /* 0x7ffffff807067892 */ /* 0x000fe4000f8ec0ff */
[----:B------:R-:W-:-:S04]  /*5310*/  UIADD3 UR5, UPT, UPT, UR5, 0x8, URZ ;  /* 0x0000000805057890 */ /* 0x000fc8000fffe0ff */
[----:B------:R-:W-:Y:S01]  /*5320*/  UISETP.NE.AND UP0, UPT, UR5, UR6, UPT ;  /* 0x000000060500728c */ /* 0x000fe2000bf05270 */
        /* <DEDUP_REMOVED lines=11> */
[----:B------:R-:W2:Y:S01]  /*53e0*/  MUFU.EX2 R17, R22 ;  /* 0x0000001600117308 */ /* 0x000ea20000000800 */
[----:B-1----:R-:W-:-:S04]  /*53f0*/  @!P1 FMUL R16, R16, R16 ;  /* 0x0000001010109220 */ /* 0x002fc80000400000 */
[----:B0-----:R-:W-:Y:S01]  /*5400*/  FMUL R19, RZ, R16 ;  /* 0x00000010ff137220 */ /* 0x001fe20000400000 */
[----:B--2---:R-:W-:-:S04]  /*5410*/  @!P0 FMUL R17, R17, R17 ;  /* 0x0000001111118220 */ /* 0x004fc80000400000 */
[----:B---3--:R-:W-:-:S05]  /*5420*/  FFMA R19, R24, R17, R19 ;  /* 0x0000001118137223 */ /* 0x008fca0000000013 */
[----:B------:R4:W-:Y:S01]  /*5430*/  STG.E desc[UR14][R20.64], R19 ;  /* 0x0000001314007986 */ /* 0x0009e2000c10190e */
[----:B------:R-:W-:Y:S05]  /*5440*/  BRA.U UP0, `(.L_x_158) ;  /* 0xfffffff5004c7547 */ /* 0x000fea000b83ffff */
[----:B------:R-:W-:-:S05]  /*5450*/  UMOV UR5, UR6 ;  /* 0x0000000600057c82 */ /* 0x000fca0008000000 */
.L_x_157:
[----:B------:R-:W-:-:S09]  /*5460*/  ULOP3.LUT UP0, UR6, UR7, 0x7, URZ, 0xc0, !UPT ;  /* 0x0000000707067892 */ /* 0x000fd2000f80c0ff */
[----:B------:R-:W-:Y:S05]  /*5470*/  BRA.U !UP0, `(.L_x_110) ;  /* 0x0000000908ac7547 */ /* 0x000fea000b800000 */
[----:B------:R-:W-:Y:S02]  /*5480*/  UIADD3 UR6, UPT, UPT, UR6, -0x1, URZ ;  /* 0xffffffff06067890 */ /* 0x000fe4000fffe0ff */
[----:B------:R-:W-:Y:S02]  /*5490*/  ULOP3.LUT UP1, UR12, UR7, 0x3, URZ, 0xc0, !UPT ;  /* 0x00000003070c7892 */ /* 0x000fe4000f82c0ff */
[----:B------:R-:W-:-:S09]  /*54a0*/  UISETP.GE.U32.AND UP0, UPT, UR6, 0x3, UPT ;  /* 0x000000030600788c */ /* 0x000fd2000bf06070 */
[----:B------:R-:W-:Y:S05]  /*54b0*/  BRA.U !UP0, `(.L_x_159) ;  /* 0x0000000508647547 */ /* 0x000fea000b800000 */
[----:B------:R-:W4:Y:S08]  /*54c0*/  LDC R11, c[0x0][0x3ac] ;  /* 0x0000eb00ff0b7b82 */ /* 0x000f300000000800 */
[----:B------:R-:W2:Y:S08]  /*54d0*/  LDC.64 R8, c[0x0][0x3c0] ;  /* 0x0000f000ff087b82 */ /* 0x000eb00000000a00 */
[----:B01----:R-:W0:Y:S01]  /*54e0*/  LDC.64 R12, c[0x0][0x3b8] ;  /* 0x0000ee00ff0c7b82 */ /* 0x003e220000000a00 */
[----:B----4-:R-:W-:-:S04]  /*54f0*/  IMAD R15, R11, UR5, R4 ;  /* 0x000000050b0f7c24 */ /* 0x010fc8000f8e0204 */
[----:B--2---:R-:W-:-:S05]  /*5500*/  IMAD.WIDE R8, R15, 0x4, R8 ;  /* 0x000000040f087825 */ /* 0x004fca00078e0208 */
[----:B------:R-:W2:Y:S01]  /*5510*/  LDG.E R10, desc[UR14][R8.64] ;  /* 0x0000000e080a7981 */ /* 0x000ea2000c1e1900 */
[----:B0-----:R-:W-:-:S05]  /*5520*/  IMAD.WIDE R12, R15, 0x4, R12 ;  /* 0x000000040f0c7825 */ /* 0x001fca00078e020c */
        /* <DEDUP_REMOVED lines=12> */
[----:B------:R-:W2:Y:S01]  /*55f0*/  MUFU.EX2 R15, R10 ;  /* 0x0000000a000f7308 */ /* 0x000ea20000000800 */
[----:B-1----:R-:W-:-:S04]  /*5600*/  @!P1 FMUL R17, R17, R17 ;  /* 0x0000001111119220 */ /* 0x002fc80000400000 */
[----:B------:R-:W-:Y:S01]  /*5610*/  FMUL R17, RZ, R17 ;  /* 0x00000011ff117220 */ /* 0x000fe20000400000 */
[----:B--2---:R-:W-:-:S04]  /*5620*/  @!P0 FMUL R15, R15, R15 ;  /* 0x0000000f0f0f8220 */ /* 0x004fc80000400000 */
[----:B---3--:R-:W-:Y:S01]  /*5630*/  FFMA R21, R14, R15, R17 ;  /* 0x0000000f0e157223 */ /* 0x008fe20000000011 */
        /* <DEDUP_REMOVED lines=47> */
[----:B------:R-:W-:Y:S01]  /*5930*/  UIADD3 UR5, UPT, UPT, UR5, 0x4, URZ ;  /* 0x0000000405057890 */ /* 0x000fe2000fffe0ff */
        /* <DEDUP_REMOVED lines=15> */
[----:B---3--:R-:W-:-:S05]  /*5a30*/  FFMA R13, R18, R9, R13 ;  /* 0x00000009120d7223 */ /* 0x008fca000000000d */
[----:B------:R2:W-:Y:S02]  /*5a40*/  STG.E desc[UR14][R10.64], R13 ;  /* 0x0000000d0a007986 */ /* 0x0005e4000c10190e */
.L_x_159:
[----:B------:R-:W-:Y:S05]  /*5a50*/  BRA.U !UP1, `(.L_x_110) ;  /* 0x0000000509347547 */ /* 0x000fea000b800000 */
[----:B------:R-:W-:Y:S02]  /*5a60*/  UISETP.NE.AND UP0, UPT, UR12, 0x1, UPT ;  /* 0x000000010c00788c */ /* 0x000fe4000bf05270 */
[----:B------:R-:W-:-:S04]  /*5a70*/  ULOP3.LUT UR6, UR7, 0x1, URZ, 0xc0, !UPT ;  /* 0x0000000107067892 */ /* 0x000fc8000f8ec0ff */
[----:B------:R-:W-:-:S03]  /*5a80*/  UISETP.NE.U32.AND UP1, UPT, UR6, 0x1, UPT ;  /* 0x000000010600788c */ /* 0x000fc6000bf25070 */
[----:B------:R-:W-:Y:S08]  /*5a90*/  BRA.U !UP0, `(.L_x_160) ;  /* 0x0000000108bc7547 */ /* 0x000ff0000b800000 */
[----:B0-2-4-:R-:W1:Y:S08]  /*5aa0*/  LDC R15, c[0x0][0x3ac] ;  /* 0x0000eb00ff0f7b82 */ /* 0x015e700000000800 */
[----:B------:R-:W0:Y:S08]  /*5ab0*/  LDC.64 R8, c[0x0][0x3c0] ;  /* 0x0000f000ff087b82 */ /* 0x000e300000000a00 */
[----:B------:R-:W2:Y:S01]  /*5ac0*/  LDC.64 R10, c[0x0][0x3b8] ;  /* 0x0000ee00ff0a7b82 */ /* 0x000ea20000000a00 */
[----:B-1----:R-:W-:-:S04]  /*5ad0*/  IMAD R13, R15, UR5, R4 ;  /* 0x000000050f0d7c24 */ /* 0x002fc8000f8e0204 */
[----:B0-----:R-:W-:-:S05]  /*5ae0*/  IMAD.WIDE R8, R13, 0x4, R8 ;  /* 0x000000040d087825 */ /* 0x001fca00078e0208 */
        /* <DEDUP_REMOVED lines=40> */
[----:B---3--:R-:W-:-:S05]  /*5d70*/  FFMA R11, R20, R9, R11 ;  /* 0x00000009140b7223 */ /* 0x008fca000000000b */
[----:B------:R2:W-:Y:S02]  /*5d80*/  STG.E desc[UR14][R14.64], R11 ;  /* 0x0000000b0e007986 */ /* 0x0005e4000c10190e */
.L_x_160:
[----:B------:R-:W-:Y:S05]  /*5d90*/  BRA.U UP1, `(.L_x_110) ;  /* 0x0000000101647547 */ /* 0x000fea000b800000 */
[----:B012---:R-:W0:Y:S08]  /*5da0*/  LDC R13, c[0x0][0x3ac] ;  /* 0x0000eb00ff0d7b82 */ /* 0x007e300000000800 */
[----:B------:R-:W1:Y:S08]  /*5db0*/  LDC.64 R8, c[0x0][0x3c0] ;  /* 0x0000f000ff087b82 */ /* 0x000e700000000a00 */
[----:B------:R-:W2:Y:S01]  /*5dc0*/  LDC.64 R10, c[0x0][0x3b8] ;  /* 0x0000ee00ff0a7b82 */ /* 0x000ea20000000a00 */
[----:B0-----:R-:W-:-:S04]  /*5dd0*/  IMAD R13, R13, UR5, R4 ;  /* 0x000000050d0d7c24 */ /* 0x001fc8000f8e0204 */
[----:B-1----:R-:W-:-:S05]  /*5de0*/  IMAD.WIDE R8, R13, 0x4, R8 ;  /* 0x000000040d087825 */ /* 0x002fca00078e0208 */
[----:B------:R-:W4:Y:S01]  /*5df0*/  LDG.E R12, desc[UR14][R8.64] ;  /* 0x0000000e080c7981 */ /* 0x000f22000c1e1900 */
[----:B--2---:R-:W-:-:S05]  /*5e00*/  IMAD.WIDE R10, R13, 0x4, R10 ;  /* 0x000000040d0a7825 */ /* 0x004fca00078e020a */
[----:B------:R-:W2:Y:S01]  /*5e10*/  LDG.E R13, desc[UR14][R10.64] ;  /* 0x0000000e0a0d7981 */ /* 0x000ea2000c1e1900 */
[----:B----4-:R-:W-:-:S05]  /*5e20*/  FMNMX R15, R12, -INF , !PT ;  /* 0xff8000000c0f7809 */ /* 0x010fca0007800000 */
        /* <DEDUP_REMOVED lines=14> */
[----:B--2---:R-:W-:-:S05]  /*5f10*/  FFMA R13, R13, R14, R18 ;  /* 0x0000000e0d0d7223 */ /* 0x004fca0000000012 */
[----:B------:R0:W-:Y:S02]  /*5f20*/  STG.E desc[UR14][R10.64], R13 ;  /* 0x0000000d0a007986 */ /* 0x0001e4000c10190e */
.L_x_110:
[----:B------:R-:W5:Y:S01]  /*5f30*/  LDCU UR5, c[0x0][0x3a0] ;  /* 0x00007400ff0577ac */ /* 0x000f620008000800 */
[----:B------:R-:W-:-:S04]  /*5f40*/  UIADD3 UR4, UPT, UPT, UR4, 0x1, URZ ;  /* 0x0000000104047890 */ /* 0x000fc8000fffe0ff */
[----:B-----5:R-:W-:Y:S01]  /*5f50*/  UISETP.NE.AND UP0, UPT, UR4, UR5, UPT ;  /* 0x000000050400728c */ /* 0x020fe2000bf05270 */
[----:B------:R-:W-:Y:S08]  /*5f60*/  BAR.SYNC.DEFER_BLOCKING 0x0 ;  /* 0x0000000000007b1d */ /* 0x000ff00000010000 */
[----:B------:R-:W-:Y:S05]  /*5f70*/  BRA.U UP0, `(.L_x_161) ;  /* 0xffffffa100fc7547 */ /* 0x000fea000b83ffff */
[----:B------:R-:W-:Y:S05]  /*5f80*/  EXIT ;  /* 0x000000000000794d */ /* 0x000fea0003800000 */
        .weak           $__internal_2_$__cuda_sm20_rcp_rn_f32_slowpath
        .type           $__internal_2_$__cuda_sm20_rcp_rn_f32_slowpath,@function
        .size           $__internal_2_$__cuda_sm20_rcp_rn_f32_slowpath,(.L_x_169 - $__internal_2_$__cuda_sm20_rcp_rn_f32_slowpath)
$__internal_2_$__cuda_sm20_rcp_rn_f32_slowpath:
[----:B------:R-:W-:Y:S01]  /*5f90*/  SHF.L.U32 R16, R19, 0x1, RZ ;  /* 0x0000000113107819 */ /* 0x000fe200000006ff */
[----:B------:R-:W-:Y:S03]  /*5fa0*/  BSSY.RECONVERGENT B1, `(.L_x_162) ;  /* 0x0000030000017945 */ /* 0x000fe60003800200 */
[----:B------:R-:W-:-:S04]  /*5fb0*/  SHF.R.U32.HI R16, RZ, 0x18, R16 ;  /* 0x00000018ff107819 */ /* 0x000fc80000011610 */
[----:B------:R-:W-:-:S13]  /*5fc0*/  ISETP.NE.U32.AND P0, PT, R16, RZ, PT ;  /* 0x000000ff1000720c */ /* 0x000fda0003f05070 */
[----:B------:R-:W-:Y:S05]  /*5fd0*/  @P0 BRA `(.L_x_163) ;  /* 0x0000000000280947 */ /* 0x000fea0003800000 */
[----:B------:R-:W-:-:S04]  /*5fe0*/  SHF.L.U32 R16, R19, 0x1, RZ ;  /* 0x0000000113107819 */ /* 0x000fc800000006ff */
[----:B------:R-:W-:-:S13]  /*5ff0*/  ISETP.NE.AND P0, PT, R16, RZ, PT ;  /* 0x000000ff1000720c */ /* 0x000fda0003f05270 */
[----:B------:R-:W-:Y:S01]  /*6000*/  @P0 FFMA R20, R19, 1.84467440737095516160e+19, RZ ;  /* 0x5f80000013140823 */ /* 0x000fe200000000ff */
[----:B------:R-:W-:Y:S08]  /*6010*/  @!P0 MUFU.RCP R17, R19 ;  /* 0x0000001300118308 */ /* 0x000ff00000001000 */
[----:B------:R-:W0:Y:S02]  /*6020*/  @P0 MUFU.RCP R21, R20 ;  /* 0x0000001400150308 */ /* 0x000e240000001000 */
[----:B0-----:R-:W-:-:S04]  /*6030*/  @P0 FFMA R16, R20, R21, -1 ;  /* 0xbf80000014100423 */ /* 0x001fc80000000015 */
[----:B------:R-:W-:-:S04]  /*6040*/  @P0 FADD.FTZ R16, -R16, -RZ ;  /* 0x800000ff10100221 */ /* 0x000fc80000010100 */
[----:B------:R-:W-:-:S04]  /*6050*/  @P0 FFMA R16, R21, R16, R21 ;  /* 0x0000001015100223 */ /* 0x000fc80000000015 */
[----:B------:R-:W-:Y:S01]  /*6060*/  @P0 FFMA R17, R16, 1.84467440737095516160e+19, RZ ;  /* 0x5f80000010110823 */ /* 0x000fe200000000ff */
[----:B------:R-:W-:Y:S06]  /*6070*/  BRA `(.L_x_164) ;  /* 0x0000000000887947 */ /* 0x000fec0003800000 */
.L_x_163:
[----:B------:R-:W-:-:S04]  /*6080*/  IADD3 R17, PT, PT, R16, -0xfd, RZ ;  /* 0xffffff0310117810 */ /* 0x000fc80007ffe0ff */
[----:B------:R-:W-:-:S13]  /*6090*/  ISETP.GT.U32.AND P0, PT, R17, 0x1, PT ;  /* 0x000000011100780c */ /* 0x000fda0003f04070 */
[----:B------:R-:W-:Y:S05]  /*60a0*/  @P0 BRA `(.L_x_165) ;  /* 0x0000000000780947 */ /* 0x000fea0003800000 */
[----:B------:R-:W-:Y:S01]  /*60b0*/  LOP3.LUT R20, R19, 0x7fffff, RZ, 0xc0, !PT ;  /* 0x007fffff13147812 */ /* 0x000fe200078ec0ff */
[----:B------:R-:W-:-:S03]  /*60c0*/  HFMA2 R24, -RZ, RZ, 0, 1.78813934326171875e-07 ;  /* 0x00000003ff187431 */ /* 0x000fc600000001ff */
[----:B------:R-:W-:-:S04]  /*60d0*/  LOP3.LUT R20, R20, 0x3f800000, RZ, 0xfc, !PT ;  /* 0x3f80000014147812 */ /* 0x000fc800078efcff */
[----:B------:R-:W0:Y:S01]  /*60e0*/  MUFU.RCP R21, R20 ;  /* 0x0000001400157308 */ /* 0x000e220000001000 */
[----:B------:R-:W-:Y:S01]  /*60f0*/  SHF.L.U32 R25, R24, R17, RZ ;  /* 0x0000001118197219 */ /* 0x000fe200000006ff */
[----:B0-----:R-:W-:-:S04]  /*6100*/  FFMA R22, R20, R21, -1 ;  /* 0xbf80000014167423 */ /* 0x001fc80000000015 */
[----:B------:R-:W-:-:S04]  /*6110*/  FADD.FTZ R22, -R22, -RZ ;  /* 0x800000ff16167221 */ /* 0x000fc80000010100 */
[CCC-:B------:R-:W-:Y:S01]  /*6120*/  FFMA.RM R23, R21.reuse, R22.reuse, R21.reuse ;  /* 0x0000001615177223 */ /* 0x1c0fe20000004015 */
[----:B------:R-:W-:-:S04]  /*6130*/  FFMA.RP R22, R21, R22, R21 ;  /* 0x0000001615167223 */ /* 0x000fc80000008015 */
[C---:B------:R-:W-:Y:S02]  /*6140*/  LOP3.LUT R21, R23.reuse, 0x7fffff, RZ, 0xc0, !PT ;  /* 0x007fffff17157812 */ /* 0x040fe400078ec0ff */
[----:B------:R-:W-:Y:S02]  /*6150*/  FSETP.NEU.FTZ.AND P0, PT, R23, R22, PT ;  /* 0x000000161700720b */ /* 0x000fe40003f1d000 */
[----:B------:R-:W-:Y:S02]  /*6160*/  LOP3.LUT R22, R21, 0x800000, RZ, 0xfc, !PT ;  /* 0x0080000015167812 */ /* 0x000fe400078efcff */
[----:B------:R-:W-:Y:S02]  /*6170*/  SEL R21, RZ, 0xffffffff, !P0 ;  /* 0xffffffffff157807 */ /* 0x000fe40004000000 */
[----:B------:R-:W-:Y:S02]  /*6180*/  LOP3.LUT R20, R25, R22, RZ, 0xc0, !PT ;  /* 0x0000001619147212 */ /* 0x000fe400078ec0ff */
[----:B------:R-:W-:-:S02]  /*6190*/  IADD3 R21, PT, PT, -R21, RZ, RZ ;  /* 0x000000ff15157210 */ /* 0x000fc40007ffe1ff */
[-C--:B------:R-:W-:Y:S02]  /*61a0*/  SHF.R.U32.HI R20, RZ, R17.reuse, R20 ;  /* 0x00000011ff147219 */ /* 0x080fe40000011614 */
[----:B------:R-:W-:Y:S02]  /*61b0*/  LOP3.LUT P1, RZ, R21, R17, R22, 0xf8, !PT ;  /* 0x0000001115ff7212 */ /* 0x000fe4000782f816 */
[C---:B------:R-:W-:Y:S02]  /*61c0*/  LOP3.LUT P0, RZ, R20.reuse, 0x1, RZ, 0xc0, !PT ;  /* 0x0000000114ff7812 */ /* 0x040fe4000780c0ff */
[----:B------:R-:W-:-:S04]  /*61d0*/  LOP3.LUT P2, RZ, R20, 0x2, RZ, 0xc0, !PT ;  /* 0x0000000214ff7812 */ /* 0x000fc8000784c0ff */
[----:B------:R-:W-:Y:S02]  /*61e0*/  PLOP3.LUT P0, PT, P0, P1, P2, 0xe0, 0x0 ;  /* 0x000000000000781c */ /* 0x000fe40000703c20 */
[----:B------:R-:W-:Y:S02]  /*61f0*/  LOP3.LUT P1, RZ, R19, 0x7fffff, RZ, 0xc0, !PT ;  /* 0x007fffff13ff7812 */ /* 0x000fe4000782c0ff */
[----:B------:R-:W-:-:S04]  /*6200*/  SEL R17, RZ, 0x1, !P0 ;  /* 0x00000001ff117807 */ /* 0x000fc80004000000 */
[----:B------:R-:W-:-:S04]  /*6210*/  IADD3 R17, PT, PT, -R17, RZ, RZ ;  /* 0x000000ff11117210 */ /* 0x000fc80007ffe1ff */
[----:B------:R-:W-:Y:S02]  /*6220*/  ISETP.GE.AND P0, PT, R17, RZ, PT ;  /* 0x000000ff1100720c */ /* 0x000fe40003f06270 */
[----:B------:R-:W-:-:S04]  /*6230*/  IADD3 R17, PT, PT, R16, -0xfc, RZ ;  /* 0xffffff0410117810 */ /* 0x000fc80007ffe0ff */
[----:B------:R-:W-:-:S07]  /*6240*/  SHF.R.U32.HI R22, RZ, R17, R22 ;  /* 0x00000011ff167219 */ /* 0x000fce0000011616 */
[----:B------:R-:W-:-:S04]  /*6250*/  @!P0 IADD3 R22, PT, PT, R22, 0x1, RZ ;  /* 0x0000000116168810 */ /* 0x000fc80007ffe0ff */
[----:B------:R-:W-:-:S04]  /*6260*/  @!P1 SHF.L.U32 R22, R22, 0x1, RZ ;  /* 0x0000000116169819 */ /* 0x000fc800000006ff */
[----:B------:R-:W-:Y:S01]  /*6270*/  LOP3.LUT R17, R22, 0x80000000, R19, 0xf8, !PT ;  /* 0x8000000016117812 */ /* 0x000fe200078ef813 */
[----:B------:R-:W-:Y:S06]  /*6280*/  BRA `(.L_x_164) ;  /* 0x0000000000047947 */ /* 0x000fec0003800000 */
.L_x_165:
[----:B------:R0:W1:Y:S02]  /*6290*/  MUFU.RCP R17, R19 ;  /* 0x0000001300117308 */ /* 0x0000640000001000 */
.L_x_164:
[----:B------:R-:W-:Y:S05]  /*62a0*/  BSYNC.RECONVERGENT B1 ;  /* 0x0000000000017941 */ /* 0x000fea0003800200 */
.L_x_162:
[----:B-1----:R-:W-:Y:S01]  /*62b0*/  MOV R20, R17 ;  /* 0x0000001100147202 */ /* 0x002fe20000000f00 */
[----:B------:R-:W-:Y:S01]  /*62c0*/  HFMA2 R17, -RZ, RZ, 0, 0 ;  /* 0x00000000ff117431 */ /* 0x000fe200000001ff */
[----:B------:R-:W-:-:S04]  /*62d0*/  MOV R16, R18 ;  /* 0x0000001200107202 */ /* 0x000fc80000000f00 */
[----:B0-----:R-:W-:Y:S05]  /*62e0*/  RET.REL.NODEC R16 `(_Z25flash_attn_forward_kernelPKfS0_S0_iiiiiifPfS1_S1_) ;  /* 0xffffff9c10447950 */ /* 0x001fea0003c3ffff */
.L_x_166:
        /* <DEDUP_REMOVED lines=9> */
.L_x_169:


//--------------------- .nv.shared._Z14matrix_softmaxPfii --------------------------
	.section	.nv.shared._Z14matrix_softmaxPfii,"aw",@nobits
	.sectionflags	@""
	.align	16
	.zero		1024


//--------------------- .nv.shared.reserved.0     --------------------------
	.section	.nv.shared.reserved.0,"aw",@nobits
	.weak		__nv_reservedSMEM_offset_0_alias
	.size		__nv_reservedSMEM_offset_0_alias, 0, 64
	.other		__nv_reservedSMEM_offset_0_alias,@"STO_CUDA_RESERVED_SHARED STV_DEFAULT"
__nv_reservedSMEM_offset_0_alias:
	.zero		0
	.zero		64


//--------------------- .nv.shared._Z12array_dividePffi --------------------------
	.section	.nv.shared._Z12array_dividePffi,"aw",@nobits
	.sectionflags	@""
	.align	16
	.zero		1024


//--------------------- .nv.shared._Z15matrix_multiplyPKfS0_Pfiii --------------------------
	.section	.nv.shared._Z15matrix_multiplyPKfS0_Pfiii,"aw",@nobits
	.sectionflags	@""
	.align	16
	.zero		1024


//--------------------- .nv.shared._Z16matrix_transposePKfPfii --------------------------
	.section	.nv.shared._Z16matrix_transposePKfPfii,"aw",@nobits
	.sectionflags	@""
	.align	16
	.zero		1024


//--------------------- .nv.shared._Z25flash_attn_forward_kernelPKfS0_S0_iiiiiifPfS1_S1_ --------------------------
	.section	.nv.shared._Z25flash_attn_forward_kernelPKfS0_S0_iiiiiifPfS1_S1_,"aw",@nobits
	.sectionflags	@""
	.align	16
	.zero		1024


//--------------------- .nv.constant0._Z14matrix_softmaxPfii --------------------------
	.section	.nv.constant0._Z14matrix_softmaxPfii,"a",@progbits
	.sectionflags	@""
	.align	4
.nv.constant0._Z14matrix_softmaxPfii:
	.zero		912


//--------------------- .nv.constant0._Z12array_dividePffi --------------------------
	.section	.nv.constant0._Z12array_dividePffi,"a",@progbits
	.sectionflags	@""
	.align	4
.nv.constant0._Z12array_dividePffi:
	.zero		912


//--------------------- .nv.constant0._Z15matrix_multiplyPKfS0_Pfiii --------------------------
	.section	.nv.constant0._Z15matrix_multiplyPKfS0_Pfiii,"a",@progbits
	.sectionflags	@""
	.align	4
.nv.constant0._Z15matrix_multiplyPKfS0_Pfiii:
	.zero		932


//--------------------- .nv.constant0._Z16matrix_transposePKfPfii --------------------------
	.section	.nv.constant0._Z16matrix_transposePKfPfii,"a",@progbits
	.sectionflags	@""
	.align	4
.nv.constant0._Z16matrix_transposePKfPfii:
	.zero		920


//--------------------- .nv.constant0._Z25flash_attn_forward_kernelPKfS0_S0_iiiiiifPfS1_S1_ --------------------------
	.section	.nv.constant0._Z25flash_attn_forward_kernelPKfS0_S0_iiiiiifPfS1_S1_,"a",@progbits
	.sectionflags	@""
	.align	4
.nv.constant0._Z25flash_attn_forward_kernelPKfS0_S0_iiiiiifPfS1_S1_:
	.zero		976


//--------------------- SYMBOLS --------------------------

	.type		.nv.reservedSmem.offset0,@object
	.size		.nv.reservedSmem.offset0,0x4
	.type		.nv.reservedSmem.cap,@object
	.size		.nv.reservedSmem.cap,0x4
